//
// Generated by NVIDIA NVVM Compiler
//
// Compiler Build ID: CL-36424714
// Cuda compilation tools, release 13.0, V13.0.88
// Based on NVVM 20.0.0
//

.version 9.0
.target sm_100
.address_size 64

	// .globl	_Z16reduceNeighboredPfS_i
.extern .func  (.param .b32 func_retval0) vprintf
(
	.param .b64 vprintf_param_0,
	.param .b64 vprintf_param_1
)
;
.global .align 1 .b8 $str[35] = {85, 110, 114, 111, 108, 108, 105, 110, 103, 32, 56, 58, 32, 116, 105, 100, 61, 37, 100, 32, 105, 100, 97, 116, 97, 91, 116, 105, 100, 93, 61, 37, 102, 10};

.visible .entry _Z16reduceNeighboredPfS_i(
	.param .u64 .ptr .align 1 _Z16reduceNeighboredPfS_i_param_0,
	.param .u64 .ptr .align 1 _Z16reduceNeighboredPfS_i_param_1,
	.param .u32 _Z16reduceNeighboredPfS_i_param_2
)
{
	.reg .pred 	%p<6>;
	.reg .b32 	%r<13>;
	.reg .b32 	%f<5>;
	.reg .b64 	%rd<13>;

	ld.param.u64 	%rd4, [_Z16reduceNeighboredPfS_i_param_0];
	ld.param.u64 	%rd3, [_Z16reduceNeighboredPfS_i_param_1];
	ld.param.u32 	%r6, [_Z16reduceNeighboredPfS_i_param_2];
	cvta.to.global.u64 	%rd5, %rd4;
	mov.u32 	%r1, %tid.x;
	mov.u32 	%r2, %ctaid.x;
	mov.u32 	%r3, %ntid.x;
	mul.lo.s32 	%r7, %r2, %r3;
	add.s32 	%r8, %r7, %r1;
	mul.wide.u32 	%rd6, %r7, 4;
	add.s64 	%rd1, %rd5, %rd6;
	setp.ge.u32 	%p1, %r8, %r6;
	@%p1 bra 	$L__BB0_8;
	setp.lt.u32 	%p2, %r3, 2;
	@%p2 bra 	$L__BB0_6;
	mul.wide.u32 	%rd7, %r1, 4;
	add.s64 	%rd2, %rd1, %rd7;
	mov.b32 	%r12, 1;
$L__BB0_3:
	shl.b32 	%r5, %r12, 1;
	add.s32 	%r10, %r5, -1;
	and.b32  	%r11, %r10, %r1;
	setp.ne.s32 	%p3, %r11, 0;
	@%p3 bra 	$L__BB0_5;
	mul.wide.s32 	%rd8, %r12, 4;
	add.s64 	%rd9, %rd2, %rd8;
	ld.global.f32 	%f1, [%rd9];
	ld.global.f32 	%f2, [%rd2];
	add.f32 	%f3, %f1, %f2;
	st.global.f32 	[%rd2], %f3;
$L__BB0_5:
	bar.sync 	0;
	setp.lt.u32 	%p4, %r5, %r3;
	mov.u32 	%r12, %r5;
	@%p4 bra 	$L__BB0_3;
$L__BB0_6:
	setp.ne.s32 	%p5, %r1, 0;
	@%p5 bra 	$L__BB0_8;
	ld.global.f32 	%f4, [%rd1];
	cvta.to.global.u64 	%rd10, %rd3;
	mul.wide.u32 	%rd11, %r2, 4;
	add.s64 	%rd12, %rd10, %rd11;
	st.global.f32 	[%rd12], %f4;
$L__BB0_8:
	ret;

}
	// .globl	_Z27reduceNeighboredInterleavedPfS_i
.visible .entry _Z27reduceNeighboredInterleavedPfS_i(
	.param .u64 .ptr .align 1 _Z27reduceNeighboredInterleavedPfS_i_param_0,
	.param .u64 .ptr .align 1 _Z27reduceNeighboredInterleavedPfS_i_param_1,
	.param .u32 _Z27reduceNeighboredInterleavedPfS_i_param_2
)
{
	.reg .pred 	%p<6>;
	.reg .b32 	%r<10>;
	.reg .b32 	%f<5>;
	.reg .b64 	%rd<13>;

	ld.param.u64 	%rd4, [_Z27reduceNeighboredInterleavedPfS_i_param_0];
	ld.param.u64 	%rd3, [_Z27reduceNeighboredInterleavedPfS_i_param_1];
	ld.param.u32 	%r6, [_Z27reduceNeighboredInterleavedPfS_i_param_2];
	cvta.to.global.u64 	%rd5, %rd4;
	mov.u32 	%r1, %tid.x;
	mov.u32 	%r2, %ctaid.x;
	mov.u32 	%r9, %ntid.x;
	mul.lo.s32 	%r7, %r2, %r9;
	add.s32 	%r8, %r7, %r1;
	mul.wide.u32 	%rd6, %r7, 4;
	add.s64 	%rd1, %rd5, %rd6;
	setp.ge.u32 	%p1, %r8, %r6;
	@%p1 bra 	$L__BB1_8;
	setp.lt.u32 	%p2, %r9, 2;
	@%p2 bra 	$L__BB1_6;
	mul.wide.u32 	%rd7, %r1, 4;
	add.s64 	%rd2, %rd1, %rd7;
$L__BB1_3:
	shr.u32 	%r5, %r9, 1;
	setp.ge.u32 	%p3, %r1, %r5;
	@%p3 bra 	$L__BB1_5;
	mul.wide.u32 	%rd8, %r5, 4;
	add.s64 	%rd9, %rd2, %rd8;
	ld.global.f32 	%f1, [%rd9];
	ld.global.f32 	%f2, [%rd2];
	add.f32 	%f3, %f1, %f2;
	st.global.f32 	[%rd2], %f3;
$L__BB1_5:
	bar.sync 	0;
	setp.gt.u32 	%p4, %r9, 3;
	mov.u32 	%r9, %r5;
	@%p4 bra 	$L__BB1_3;
$L__BB1_6:
	setp.ne.s32 	%p5, %r1, 0;
	@%p5 bra 	$L__BB1_8;
	ld.global.f32 	%f4, [%rd1];
	cvta.to.global.u64 	%rd10, %rd3;
	mul.wide.u32 	%rd11, %r2, 4;
	add.s64 	%rd12, %rd10, %rd11;
	st.global.f32 	[%rd12], %f4;
$L__BB1_8:
	ret;

}
	// .globl	_Z30reduceUnrolling8UnrollLastWarpPfS_i
.visible .entry _Z30reduceUnrolling8UnrollLastWarpPfS_i(
	.param .u64 .ptr .align 1 _Z30reduceUnrolling8UnrollLastWarpPfS_i_param_0,
	.param .u64 .ptr .align 1 _Z30reduceUnrolling8UnrollLastWarpPfS_i_param_1,
	.param .u32 _Z30reduceUnrolling8UnrollLastWarpPfS_i_param_2
)
{
	.local .align 16 .b8 	__local_depot2[16];
	.reg .b64 	%SP;
	.reg .b64 	%SPL;
	.reg .pred 	%p<7>;
	.reg .b32 	%r<20>;
	.reg .b32 	%f<38>;
	.reg .b64 	%rd<34>;
	.reg .b64 	%fd<2>;

	mov.u64 	%SPL, __local_depot2;
	cvta.local.u64 	%SP, %SPL;
	ld.param.u64 	%rd6, [_Z30reduceUnrolling8UnrollLastWarpPfS_i_param_0];
	ld.param.u64 	%rd5, [_Z30reduceUnrolling8UnrollLastWarpPfS_i_param_1];
	ld.param.u32 	%r8, [_Z30reduceUnrolling8UnrollLastWarpPfS_i_param_2];
	cvta.to.global.u64 	%rd1, %rd6;
	mov.u32 	%r1, %tid.x;
	mov.u32 	%r2, %ctaid.x;
	mov.u32 	%r19, %ntid.x;
	mul.lo.s32 	%r9, %r19, %r2;
	shl.b32 	%r10, %r9, 3;
	add.s32 	%r4, %r10, %r1;
	cvt.u64.u32 	%rd2, %r10;
	mad.lo.s32 	%r5, %r19, 7, %r4;
	setp.ge.u32 	%p1, %r5, %r8;
	@%p1 bra 	$L__BB2_2;
	mul.wide.u32 	%rd7, %r4, 4;
	add.s64 	%rd8, %rd1, %rd7;
	ld.global.f32 	%f1, [%rd8];
	mad.lo.s32 	%r11, %r19, -6, %r5;
	mul.wide.u32 	%rd9, %r11, 4;
	add.s64 	%rd10, %rd1, %rd9;
	ld.global.f32 	%f2, [%rd10];
	add.s32 	%r12, %r11, %r19;
	mul.wide.u32 	%rd11, %r12, 4;
	add.s64 	%rd12, %rd1, %rd11;
	ld.global.f32 	%f3, [%rd12];
	add.s32 	%r13, %r12, %r19;
	mul.wide.u32 	%rd13, %r13, 4;
	add.s64 	%rd14, %rd1, %rd13;
	ld.global.f32 	%f4, [%rd14];
	add.s32 	%r14, %r13, %r19;
	mul.wide.u32 	%rd15, %r14, 4;
	add.s64 	%rd16, %rd1, %rd15;
	ld.global.f32 	%f5, [%rd16];
	add.s32 	%r15, %r14, %r19;
	mul.wide.u32 	%rd17, %r15, 4;
	add.s64 	%rd18, %rd1, %rd17;
	ld.global.f32 	%f6, [%rd18];
	add.s32 	%r16, %r15, %r19;
	mul.wide.u32 	%rd19, %r16, 4;
	add.s64 	%rd20, %rd1, %rd19;
	ld.global.f32 	%f7, [%rd20];
	mul.wide.u32 	%rd21, %r5, 4;
	add.s64 	%rd22, %rd1, %rd21;
	ld.global.f32 	%f8, [%rd22];
	add.f32 	%f9, %f1, %f2;
	add.f32 	%f10, %f9, %f3;
	add.f32 	%f11, %f10, %f4;
	add.f32 	%f12, %f11, %f5;
	add.f32 	%f13, %f12, %f6;
	add.f32 	%f14, %f13, %f7;
	add.f32 	%f15, %f14, %f8;
	st.global.f32 	[%rd8], %f15;
$L__BB2_2:
	shl.b64 	%rd23, %rd2, 2;
	add.s64 	%rd3, %rd1, %rd23;
	bar.sync 	0;
	setp.lt.u32 	%p2, %r19, 66;
	mul.wide.u32 	%rd24, %r1, 4;
	add.s64 	%rd4, %rd3, %rd24;
	@%p2 bra 	$L__BB2_6;
$L__BB2_3:
	shr.u32 	%r7, %r19, 1;
	setp.ge.u32 	%p3, %r1, %r7;
	@%p3 bra 	$L__BB2_5;
	mul.wide.u32 	%rd25, %r7, 4;
	add.s64 	%rd26, %rd4, %rd25;
	ld.global.f32 	%f16, [%rd26];
	ld.global.f32 	%f17, [%rd4];
	add.f32 	%f18, %f16, %f17;
	st.global.f32 	[%rd4], %f18;
$L__BB2_5:
	bar.sync 	0;
	setp.gt.u32 	%p4, %r19, 131;
	mov.u32 	%r19, %r7;
	@%p4 bra 	$L__BB2_3;
$L__BB2_6:
	bar.sync 	0;
	setp.gt.u32 	%p5, %r1, 31;
	@%p5 bra 	$L__BB2_9;
	add.u64 	%rd27, %SP, 0;
	add.u64 	%rd28, %SPL, 0;
	ld.volatile.global.f32 	%f19, [%rd4+128];
	ld.volatile.global.f32 	%f20, [%rd4];
	add.f32 	%f21, %f19, %f20;
	st.volatile.global.f32 	[%rd4], %f21;
	ld.volatile.global.f32 	%f22, [%rd4+64];
	ld.volatile.global.f32 	%f23, [%rd4];
	add.f32 	%f24, %f22, %f23;
	st.volatile.global.f32 	[%rd4], %f24;
	ld.volatile.global.f32 	%f25, [%rd4+32];
	ld.volatile.global.f32 	%f26, [%rd4];
	add.f32 	%f27, %f25, %f26;
	st.volatile.global.f32 	[%rd4], %f27;
	ld.volatile.global.f32 	%f28, [%rd4+16];
	ld.volatile.global.f32 	%f29, [%rd4];
	add.f32 	%f30, %f28, %f29;
	st.volatile.global.f32 	[%rd4], %f30;
	ld.volatile.global.f32 	%f31, [%rd4+8];
	ld.volatile.global.f32 	%f32, [%rd4];
	add.f32 	%f33, %f31, %f32;
	st.volatile.global.f32 	[%rd4], %f33;
	ld.volatile.global.f32 	%f34, [%rd4+4];
	ld.volatile.global.f32 	%f35, [%rd4];
	add.f32 	%f36, %f34, %f35;
	st.volatile.global.f32 	[%rd4], %f36;
	cvt.f64.f32 	%fd1, %f36;
	st.local.u32 	[%rd28], %r1;
	st.local.f64 	[%rd28+8], %fd1;
	mov.u64 	%rd29, $str;
	cvta.global.u64 	%rd30, %rd29;
	{ // callseq 0, 0
	.param .b64 param0;
	st.param.b64 	[param0], %rd30;
	.param .b64 param1;
	st.param.b64 	[param1], %rd27;
	.param .b32 retval0;
	call.uni (retval0), 
	vprintf, 
	(
	param0, 
	param1
	);
	ld.param.b32 	%r17, [retval0];
	} // callseq 0
	setp.ne.s32 	%p6, %r1, 0;
	@%p6 bra 	$L__BB2_9;
	ld.global.f32 	%f37, [%rd3];
	cvta.to.global.u64 	%rd31, %rd5;
	mul.wide.u32 	%rd32, %r2, 4;
	add.s64 	%rd33, %rd31, %rd32;
	st.global.f32 	[%rd33], %f37;
$L__BB2_9:
	ret;

}
	// .globl	_Z17reduceUnrolling16PfS_i
.visible .entry _Z17reduceUnrolling16PfS_i(
	.param .u64 .ptr .align 1 _Z17reduceUnrolling16PfS_i_param_0,
	.param .u64 .ptr .align 1 _Z17reduceUnrolling16PfS_i_param_1,
	.param .u32 _Z17reduceUnrolling16PfS_i_param_2
)
{
	.reg .pred 	%p<6>;
	.reg .b32 	%r<26>;
	.reg .b32 	%f<36>;
	.reg .b64 	%rd<46>;

	ld.param.u64 	%rd6, [_Z17reduceUnrolling16PfS_i_param_0];
	ld.param.u64 	%rd5, [_Z17reduceUnrolling16PfS_i_param_1];
	ld.param.u32 	%r8, [_Z17reduceUnrolling16PfS_i_param_2];
	cvta.to.global.u64 	%rd1, %rd6;
	mov.u32 	%r1, %tid.x;
	mov.u32 	%r2, %ctaid.x;
	mov.u32 	%r25, %ntid.x;
	mul.lo.s32 	%r9, %r25, %r2;
	shl.b32 	%r10, %r9, 4;
	add.s32 	%r4, %r10, %r1;
	cvt.u64.u32 	%rd2, %r10;
	mad.lo.s32 	%r5, %r25, 15, %r4;
	setp.ge.u32 	%p1, %r5, %r8;
	@%p1 bra 	$L__BB3_2;
	mul.wide.u32 	%rd7, %r4, 4;
	add.s64 	%rd8, %rd1, %rd7;
	ld.global.f32 	%f1, [%rd8];
	mad.lo.s32 	%r11, %r25, -14, %r5;
	mul.wide.u32 	%rd9, %r11, 4;
	add.s64 	%rd10, %rd1, %rd9;
	ld.global.f32 	%f2, [%rd10];
	add.s32 	%r12, %r11, %r25;
	mul.wide.u32 	%rd11, %r12, 4;
	add.s64 	%rd12, %rd1, %rd11;
	ld.global.f32 	%f3, [%rd12];
	add.s32 	%r13, %r12, %r25;
	mul.wide.u32 	%rd13, %r13, 4;
	add.s64 	%rd14, %rd1, %rd13;
	ld.global.f32 	%f4, [%rd14];
	add.s32 	%r14, %r13, %r25;
	mul.wide.u32 	%rd15, %r14, 4;
	add.s64 	%rd16, %rd1, %rd15;
	ld.global.f32 	%f5, [%rd16];
	add.s32 	%r15, %r14, %r25;
	mul.wide.u32 	%rd17, %r15, 4;
	add.s64 	%rd18, %rd1, %rd17;
	ld.global.f32 	%f6, [%rd18];
	add.s32 	%r16, %r15, %r25;
	mul.wide.u32 	%rd19, %r16, 4;
	add.s64 	%rd20, %rd1, %rd19;
	ld.global.f32 	%f7, [%rd20];
	add.s32 	%r17, %r16, %r25;
	mul.wide.u32 	%rd21, %r17, 4;
	add.s64 	%rd22, %rd1, %rd21;
	ld.global.f32 	%f8, [%rd22];
	add.s32 	%r18, %r17, %r25;
	mul.wide.u32 	%rd23, %r18, 4;
	add.s64 	%rd24, %rd1, %rd23;
	ld.global.f32 	%f9, [%rd24];
	add.s32 	%r19, %r18, %r25;
	mul.wide.u32 	%rd25, %r19, 4;
	add.s64 	%rd26, %rd1, %rd25;
	ld.global.f32 	%f10, [%rd26];
	add.s32 	%r20, %r19, %r25;
	mul.wide.u32 	%rd27, %r20, 4;
	add.s64 	%rd28, %rd1, %rd27;
	ld.global.f32 	%f11, [%rd28];
	add.s32 	%r21, %r20, %r25;
	mul.wide.u32 	%rd29, %r21, 4;
	add.s64 	%rd30, %rd1, %rd29;
	ld.global.f32 	%f12, [%rd30];
	add.s32 	%r22, %r21, %r25;
	mul.wide.u32 	%rd31, %r22, 4;
	add.s64 	%rd32, %rd1, %rd31;
	ld.global.f32 	%f13, [%rd32];
	add.s32 	%r23, %r22, %r25;
	mul.wide.u32 	%rd33, %r23, 4;
	add.s64 	%rd34, %rd1, %rd33;
	ld.global.f32 	%f14, [%rd34];
	add.s32 	%r24, %r23, %r25;
	mul.wide.u32 	%rd35, %r24, 4;
	add.s64 	%rd36, %rd1, %rd35;
	ld.global.f32 	%f15, [%rd36];
	mul.wide.u32 	%rd37, %r5, 4;
	add.s64 	%rd38, %rd1, %rd37;
	ld.global.f32 	%f16, [%rd38];
	add.f32 	%f17, %f1, %f2;
	add.f32 	%f18, %f17, %f3;
	add.f32 	%f19, %f18, %f4;
	add.f32 	%f20, %f19, %f5;
	add.f32 	%f21, %f20, %f6;
	add.f32 	%f22, %f21, %f7;
	add.f32 	%f23, %f22, %f8;
	add.f32 	%f24, %f23, %f9;
	add.f32 	%f25, %f24, %f10;
	add.f32 	%f26, %f25, %f11;
	add.f32 	%f27, %f26, %f12;
	add.f32 	%f28, %f27, %f13;
	add.f32 	%f29, %f28, %f14;
	add.f32 	%f30, %f29, %f15;
	add.f32 	%f31, %f30, %f16;
	st.global.f32 	[%rd8], %f31;
$L__BB3_2:
	shl.b64 	%rd39, %rd2, 2;
	add.s64 	%rd3, %rd1, %rd39;
	bar.sync 	0;
	setp.lt.u32 	%p2, %r25, 2;
	@%p2 bra 	$L__BB3_7;
	mul.wide.u32 	%rd40, %r1, 4;
	add.s64 	%rd4, %rd3, %rd40;
$L__BB3_4:
	shr.u32 	%r7, %r25, 1;
	setp.ge.u32 	%p3, %r1, %r7;
	@%p3 bra 	$L__BB3_6;
	mul.wide.u32 	%rd41, %r7, 4;
	add.s64 	%rd42, %rd4, %rd41;
	ld.global.f32 	%f32, [%rd42];
	ld.global.f32 	%f33, [%rd4];
	add.f32 	%f34, %f32, %f33;
	st.global.f32 	[%rd4], %f34;
$L__BB3_6:
	bar.sync 	0;
	setp.gt.u32 	%p4, %r25, 3;
	mov.u32 	%r25, %r7;
	@%p4 bra 	$L__BB3_4;
$L__BB3_7:
	setp.ne.s32 	%p5, %r1, 0;
	@%p5 bra 	$L__BB3_9;
	ld.global.f32 	%f35, [%rd3];
	cvta.to.global.u64 	%rd43, %rd5;
	mul.wide.u32 	%rd44, %r2, 4;
	add.s64 	%rd45, %rd43, %rd44;
	st.global.f32 	[%rd45], %f35;
$L__BB3_9:
	ret;

}


// ===== COMPILED SASS (sm_100) =====

	.target	sm_100

	.elftype	@"ET_EXEC"


//--------------------- .note.nv.tkinfo           --------------------------
	.section	.note.nv.tkinfo,"",@"SHT_NOTE"
	.sectionflags	@"SHF_NOTE_NV_TKINFO"
	.tkinfo
        /*0018*/ 	.word	0x00000002
        /*0030*/ 	.string	""
        /*0030*/ 	.string	"ptxas"
        /*0030*/ 	.string	"Cuda compilation tools, release 13.0, V13.0.88"
        /*0030*/ 	.string	"Build cuda_13.0.r13.0/compiler.36424714_0"
        /*0030*/ 	.string	"-arch sm_100 -m 64 "



//--------------------- .note.nv.cuinfo           --------------------------
	.section	.note.nv.cuinfo,"",@"SHT_NOTE"
	.sectionflags	@"SHF_NOTE_NV_CUINFO"
        /*0018*/ 	.short	0x0002
        /*001a*/ 	.short	0x0064
        /*001c*/ 	.short	0x0082
	.zero		2


//--------------------- .nv.info                  --------------------------
	.section	.nv.info,"",@"SHT_CUDA_INFO"
	.align	4


	//----- nvinfo : EIATTR_REGCOUNT
	.align		4
        /*0000*/ 	.byte	0x04, 0x2f
        /*0002*/ 	.short	(.L_2 - .L_1)
	.align		4
.L_1:
        /*0004*/ 	.word	index@(_Z16reduceNeighboredPfS_i)
        /*0008*/ 	.word	0x00000010


	//----- nvinfo : EIATTR_FRAME_SIZE
	.align		4
.L_2:
        /*000c*/ 	.byte	0x04, 0x11
        /*000e*/ 	.short	(.L_4 - .L_3)
	.align		4
.L_3:
        /*0010*/ 	.word	index@(_Z16reduceNeighboredPfS_i)
        /*0014*/ 	.word	0x00000000


	//----- nvinfo : EIATTR_REGCOUNT
	.align		4
.L_4:
        /*0018*/ 	.byte	0x04, 0x2f
        /*001a*/ 	.short	(.L_6 - .L_5)
	.align		4
.L_5:
        /*001c*/ 	.word	index@(_Z27reduceNeighboredInterleavedPfS_i)
        /*0020*/ 	.word	0x00000010


	//----- nvinfo : EIATTR_FRAME_SIZE
	.align		4
.L_6:
        /*0024*/ 	.byte	0x04, 0x11
        /*0026*/ 	.short	(.L_8 - .L_7)
	.align		4
.L_7:
        /*0028*/ 	.word	index@(_Z27reduceNeighboredInterleavedPfS_i)
        /*002c*/ 	.word	0x00000000


	//----- nvinfo : EIATTR_REGCOUNT
	.align		4
.L_8:
        /*0030*/ 	.byte	0x04, 0x2f
        /*0032*/ 	.short	(.L_10 - .L_9)
	.align		4
.L_9:
        /*0034*/ 	.word	index@(_Z30reduceUnrolling8UnrollLastWarpPfS_i)
        /*0038*/ 	.word	0x0000001c


	//----- nvinfo : EIATTR_FRAME_SIZE
	.align		4
.L_10:
        /*003c*/ 	.byte	0x04, 0x11
        /*003e*/ 	.short	(.L_12 - .L_11)
	.align		4
.L_11:
        /*0040*/ 	.word	index@(_Z30reduceUnrolling8UnrollLastWarpPfS_i)
        /*0044*/ 	.word	0x00000010


	//----- nvinfo : EIATTR_REGCOUNT
	.align		4
.L_12:
        /*0048*/ 	.byte	0x04, 0x2f
        /*004a*/ 	.short	(.L_14 - .L_13)
	.align		4
.L_13:
        /*004c*/ 	.word	index@(_Z17reduceUnrolling16PfS_i)
        /*0050*/ 	.word	0x00000020


	//----- nvinfo : EIATTR_FRAME_SIZE
	.align		4
.L_14:
        /*0054*/ 	.byte	0x04, 0x11
        /*0056*/ 	.short	(.L_16 - .L_15)
	.align		4
.L_15:
        /*0058*/ 	.word	index@(_Z17reduceUnrolling16PfS_i)
        /*005c*/ 	.word	0x00000000


	//----- nvinfo : EIATTR_MIN_STACK_SIZE
	.align		4
.L_16:
        /*0060*/ 	.byte	0x04, 0x12
        /*0062*/ 	.short	(.L_18 - .L_17)
	.align		4
.L_17:
        /*0064*/ 	.word	index@(_Z17reduceUnrolling16PfS_i)
        /*0068*/ 	.word	0x00000000


	//----- nvinfo : EIATTR_MIN_STACK_SIZE
	.align		4
.L_18:
        /*006c*/ 	.byte	0x04, 0x12
        /*006e*/ 	.short	(.L_20 - .L_19)
	.align		4
.L_19:
        /*0070*/ 	.word	index@(_Z30reduceUnrolling8UnrollLastWarpPfS_i)
        /*0074*/ 	.word	0x00000010


	//----- nvinfo : EIATTR_MIN_STACK_SIZE
	.align		4
.L_20:
        /*0078*/ 	.byte	0x04, 0x12
        /*007a*/ 	.short	(.L_22 - .L_21)
	.align		4
.L_21:
        /*007c*/ 	.word	index@(_Z27reduceNeighboredInterleavedPfS_i)
        /*0080*/ 	.word	0x00000000


	//----- nvinfo : EIATTR_MIN_STACK_SIZE
	.align		4
.L_22:
        /*0084*/ 	.byte	0x04, 0x12
        /*0086*/ 	.short	(.L_24 - .L_23)
	.align		4
.L_23:
        /*0088*/ 	.word	index@(_Z16reduceNeighboredPfS_i)
        /*008c*/ 	.word	0x00000000
.L_24:


//--------------------- .nv.compat                --------------------------
	.section	.nv.compat,"",@"SHT_CUDA_COMPAT_INFO"
	.align	4
        /*0000*/ 	.byte	0x02, 0x09, 0x00, 0x00, 0x02, 0x02, 0x01, 0x00, 0x02, 0x05, 0x05, 0x00, 0x03, 0x07, 0x01, 0x01
        /*0010*/ 	.byte	0x02, 0x03, 0x00, 0x00, 0x02, 0x06, 0x01, 0x00, 0x04, 0x0b, 0x08, 0x00, 0x09, 0x00, 0x00, 0x00
        /*0020*/ 	.byte	0x00, 0x00, 0x00, 0x00


//--------------------- .nv.info._Z17reduceUnrolling16PfS_i --------------------------
	.section	.nv.info._Z17reduceUnrolling16PfS_i,"",@"SHT_CUDA_INFO"
	.sectionflags	@""
	.align	4


	//----- nvinfo : EIATTR_CUDA_API_VERSION
	.align		4
        /*0000*/ 	.byte	0x04, 0x37
        /*0002*/ 	.short	(.L_26 - .L_25)
.L_25:
        /*0004*/ 	.word	0x00000082


	//----- nvinfo : EIATTR_KPARAM_INFO
	.align		4
.L_26:
        /*0008*/ 	.byte	0x04, 0x17
        /*000a*/ 	.short	(.L_28 - .L_27)
.L_27:
        /*000c*/ 	.word	0x00000000
        /*0010*/ 	.short	0x0002
        /*0012*/ 	.short	0x0010
        /*0014*/ 	.byte	0x00, 0xf0, 0x11, 0x00


	//----- nvinfo : EIATTR_KPARAM_INFO
	.align		4
.L_28:
        /*0018*/ 	.byte	0x04, 0x17
        /*001a*/ 	.short	(.L_30 - .L_29)
.L_29:
        /*001c*/ 	.word	0x00000000
        /*0020*/ 	.short	0x0001
        /*0022*/ 	.short	0x0008
        /*0024*/ 	.byte	0x00, 0xf5, 0x21, 0x00


	//----- nvinfo : EIATTR_KPARAM_INFO
	.align		4
.L_30:
        /*0028*/ 	.byte	0x04, 0x17
        /*002a*/ 	.short	(.L_32 - .L_31)
.L_31:
        /*002c*/ 	.word	0x00000000
        /*0030*/ 	.short	0x0000
        /*0032*/ 	.short	0x0000
        /*0034*/ 	.byte	0x00, 0xf5, 0x21, 0x00


	//----- nvinfo : EIATTR_SPARSE_MMA_MASK
	.align		4
.L_32:
        /*0038*/ 	.byte	0x03, 0x50
        /*003a*/ 	.short	0x0000


	//----- nvinfo : EIATTR_MAXREG_COUNT
	.align		4
        /*003c*/ 	.byte	0x03, 0x1b
        /*003e*/ 	.short	0x00ff


	//----- nvinfo : EIATTR_NUM_BARRIERS
	.align		4
        /*0040*/ 	.byte	0x02, 0x4c
        /*0042*/ 	.byte	0x01
	.zero		1


	//----- nvinfo : EIATTR_MERCURY_ISA_VERSION
	.align		4
        /*0044*/ 	.byte	0x03, 0x5f
        /*0046*/ 	.short	0x0101


	//----- nvinfo : EIATTR_VRC_CTA_INIT_COUNT
	.align		4
        /*0048*/ 	.byte	0x02, 0x4a
	.zero		1
	.zero		1


	//----- nvinfo : EIATTR_EXIT_INSTR_OFFSETS
	.align		4
        /*004c*/ 	.byte	0x04, 0x1c
        /*004e*/ 	.short	(.L_34 - .L_33)


	//   ....[0]....
.L_33:
        /*0050*/ 	.word	0x00000630


	//   ....[1]....
        /*0054*/ 	.word	0x00000680


	//----- nvinfo : EIATTR_CRS_STACK_SIZE
	.align		4
.L_34:
        /*0058*/ 	.byte	0x04, 0x1e
        /*005a*/ 	.short	(.L_36 - .L_35)
.L_35:
        /*005c*/ 	.word	0x00000000


	//----- nvinfo : EIATTR_CBANK_PARAM_SIZE
	.align		4
.L_36:
        /*0060*/ 	.byte	0x03, 0x19
        /*0062*/ 	.short	0x0014


	//----- nvinfo : EIATTR_PARAM_CBANK
	.align		4
        /*0064*/ 	.byte	0x04, 0x0a
        /*0066*/ 	.short	(.L_38 - .L_37)
	.align		4
.L_37:
        /*0068*/ 	.word	index@(.nv.constant0._Z17reduceUnrolling16PfS_i)
        /*006c*/ 	.short	0x0380
        /*006e*/ 	.short	0x0014


	//----- nvinfo : EIATTR_SW_WAR
	.align		4
.L_38:
        /*0070*/ 	.byte	0x04, 0x36
        /*0072*/ 	.short	(.L_40 - .L_39)
.L_39:
        /*0074*/ 	.word	0x00000008
.L_40:


//--------------------- .nv.info._Z30reduceUnrolling8UnrollLastWarpPfS_i --------------------------
	.section	.nv.info._Z30reduceUnrolling8UnrollLastWarpPfS_i,"",@"SHT_CUDA_INFO"
	.sectionflags	@""
	.align	4


	//----- nvinfo : EIATTR_CUDA_API_VERSION
	.align		4
        /*0000*/ 	.byte	0x04, 0x37
        /*0002*/ 	.short	(.L_42 - .L_41)
.L_41:
        /*0004*/ 	.word	0x00000082


	//----- nvinfo : EIATTR_KPARAM_INFO
	.align		4
.L_42:
        /*0008*/ 	.byte	0x04, 0x17
        /*000a*/ 	.short	(.L_44 - .L_43)
.L_43:
        /*000c*/ 	.word	0x00000000
        /*0010*/ 	.short	0x0002
        /*0012*/ 	.short	0x0010
        /*0014*/ 	.byte	0x00, 0xf0, 0x11, 0x00


	//----- nvinfo : EIATTR_KPARAM_INFO
	.align		4
.L_44:
        /*0018*/ 	.byte	0x04, 0x17
        /*001a*/ 	.short	(.L_46 - .L_45)
.L_45:
        /*001c*/ 	.word	0x00000000
        /*0020*/ 	.short	0x0001
        /*0022*/ 	.short	0x0008
        /*0024*/ 	.byte	0x00, 0xf5, 0x21, 0x00


	//----- nvinfo : EIATTR_KPARAM_INFO
	.align		4
.L_46:
        /*0028*/ 	.byte	0x04, 0x17
        /*002a*/ 	.short	(.L_48 - .L_47)
.L_47:
        /*002c*/ 	.word	0x00000000
        /*0030*/ 	.short	0x0000
        /*0032*/ 	.short	0x0000
        /*0034*/ 	.byte	0x00, 0xf5, 0x21, 0x00


	//----- nvinfo : EIATTR_SPARSE_MMA_MASK
	.align		4
.L_48:
        /*0038*/ 	.byte	0x03, 0x50
        /*003a*/ 	.short	0x0000


	//----- nvinfo : EIATTR_MAXREG_COUNT
	.align		4
        /*003c*/ 	.byte	0x03, 0x1b
        /*003e*/ 	.short	0x00ff


	//----- nvinfo : EIATTR_NUM_BARRIERS
	.align		4
        /*0040*/ 	.byte	0x02, 0x4c
        /*0042*/ 	.byte	0x01
	.zero		1


	//----- nvinfo : EIATTR_EXTERNS
	.align		4
        /*0044*/ 	.byte	0x04, 0x0f
        /*0046*/ 	.short	(.L_50 - .L_49)


	//   ....[0]....
	.align		4
.L_49:
        /*0048*/ 	.word	index@(vprintf)


	//----- nvinfo : EIATTR_MERCURY_ISA_VERSION
	.align		4
.L_50:
        /*004c*/ 	.byte	0x03, 0x5f
        /*004e*/ 	.short	0x0101


	//----- nvinfo : EIATTR_VRC_CTA_INIT_COUNT
	.align		4
        /*0050*/ 	.byte	0x02, 0x4a
	.zero		1
	.zero		1


	//----- nvinfo : EIATTR_SYSCALL_OFFSETS
	.align		4
        /*0054*/ 	.byte	0x04, 0x46
        /*0056*/ 	.short	(.L_52 - .L_51)


	//   ....[0]....
.L_51:
        /*0058*/ 	.word	0x000006b0


	//----- nvinfo : EIATTR_EXIT_INSTR_OFFSETS
	.align		4
.L_52:
        /*005c*/ 	.byte	0x04, 0x1c
        /*005e*/ 	.short	(.L_54 - .L_53)


	//   ....[0]....
.L_53:
        /*0060*/ 	.word	0x00000490


	//   ....[1]....
        /*0064*/ 	.word	0x000006d0


	//   ....[2]....
        /*0068*/ 	.word	0x00000720


	//----- nvinfo : EIATTR_CRS_STACK_SIZE
	.align		4
.L_54:
        /*006c*/ 	.byte	0x04, 0x1e
        /*006e*/ 	.short	(.L_56 - .L_55)
.L_55:
        /*0070*/ 	.word	0x00000000


	//----- nvinfo : EIATTR_CBANK_PARAM_SIZE
	.align		4
.L_56:
        /*0074*/ 	.byte	0x03, 0x19
        /*0076*/ 	.short	0x0014


	//----- nvinfo : EIATTR_PARAM_CBANK
	.align		4
        /*0078*/ 	.byte	0x04, 0x0a
        /*007a*/ 	.short	(.L_58 - .L_57)
	.align		4
.L_57:
        /*007c*/ 	.word	index@(.nv.constant0._Z30reduceUnrolling8UnrollLastWarpPfS_i)
        /*0080*/ 	.short	0x0380
        /*0082*/ 	.short	0x0014


	//----- nvinfo : EIATTR_SW_WAR
	.align		4
.L_58:
        /*0084*/ 	.byte	0x04, 0x36
        /*0086*/ 	.short	(.L_60 - .L_59)
.L_59:
        /*0088*/ 	.word	0x00000008
.L_60:


//--------------------- .nv.info._Z27reduceNeighboredInterleavedPfS_i --------------------------
	.section	.nv.info._Z27reduceNeighboredInterleavedPfS_i,"",@"SHT_CUDA_INFO"
	.sectionflags	@""
	.align	4


	//----- nvinfo : EIATTR_CUDA_API_VERSION
	.align		4
        /*0000*/ 	.byte	0x04, 0x37
        /*0002*/ 	.short	(.L_62 - .L_61)
.L_61:
        /*0004*/ 	.word	0x00000082


	//----- nvinfo : EIATTR_KPARAM_INFO
	.align		4
.L_62:
        /*0008*/ 	.byte	0x04, 0x17
        /*000a*/ 	.short	(.L_64 - .L_63)
.L_63:
        /*000c*/ 	.word	0x00000000
        /*0010*/ 	.short	0x0002
        /*0012*/ 	.short	0x0010
        /*0014*/ 	.byte	0x00, 0xf0, 0x11, 0x00


	//----- nvinfo : EIATTR_KPARAM_INFO
	.align		4
.L_64:
        /*0018*/ 	.byte	0x04, 0x17
        /*001a*/ 	.short	(.L_66 - .L_65)
.L_65:
        /*001c*/ 	.word	0x00000000
        /*0020*/ 	.short	0x0001
        /*0022*/ 	.short	0x0008
        /*0024*/ 	.byte	0x00, 0xf5, 0x21, 0x00


	//----- nvinfo : EIATTR_KPARAM_INFO
	.align		4
.L_66:
        /*0028*/ 	.byte	0x04, 0x17
        /*002a*/ 	.short	(.L_68 - .L_67)
.L_67:
        /*002c*/ 	.word	0x00000000
        /*0030*/ 	.short	0x0000
        /*0032*/ 	.short	0x0000
        /*0034*/ 	.byte	0x00, 0xf5, 0x21, 0x00


	//----- nvinfo : EIATTR_SPARSE_MMA_MASK
	.align		4
.L_68:
        /*0038*/ 	.byte	0x03, 0x50
        /*003a*/ 	.short	0x0000


	//----- nvinfo : EIATTR_MAXREG_COUNT
	.align		4
        /*003c*/ 	.byte	0x03, 0x1b
        /*003e*/ 	.short	0x00ff


	//----- nvinfo : EIATTR_NUM_BARRIERS
	.align		4
        /*0040*/ 	.byte	0x02, 0x4c
        /*0042*/ 	.byte	0x01
	.zero		1


	//----- nvinfo : EIATTR_MERCURY_ISA_VERSION
	.align		4
        /*0044*/ 	.byte	0x03, 0x5f
        /*0046*/ 	.short	0x0101


	//----- nvinfo : EIATTR_VRC_CTA_INIT_COUNT
	.align		4
        /*0048*/ 	.byte	0x02, 0x4a
	.zero		1
	.zero		1


	//----- nvinfo : EIATTR_EXIT_INSTR_OFFSETS
	.align		4
        /*004c*/ 	.byte	0x04, 0x1c
        /*004e*/ 	.short	(.L_70 - .L_69)


	//   ....[0]....
.L_69:
        /*0050*/ 	.word	0x000000a0


	//   ....[1]....
        /*0054*/ 	.word	0x000001f0


	//   ....[2]....
        /*0058*/ 	.word	0x00000240


	//----- nvinfo : EIATTR_CRS_STACK_SIZE
	.align		4
.L_70:
        /*005c*/ 	.byte	0x04, 0x1e
        /*005e*/ 	.short	(.L_72 - .L_71)
.L_71:
        /*0060*/ 	.word	0x00000000


	//----- nvinfo : EIATTR_CBANK_PARAM_SIZE
	.align		4
.L_72:
        /*0064*/ 	.byte	0x03, 0x19
        /*0066*/ 	.short	0x0014


	//----- nvinfo : EIATTR_PARAM_CBANK
	.align		4
        /*0068*/ 	.byte	0x04, 0x0a
        /*006a*/ 	.short	(.L_74 - .L_73)
	.align		4
.L_73:
        /*006c*/ 	.word	index@(.nv.constant0._Z27reduceNeighboredInterleavedPfS_i)
        /*0070*/ 	.short	0x0380
        /*0072*/ 	.short	0x0014


	//----- nvinfo : EIATTR_SW_WAR
	.align		4
.L_74:
        /*0074*/ 	.byte	0x04, 0x36
        /*0076*/ 	.short	(.L_76 - .L_75)
.L_75:
        /*0078*/ 	.word	0x00000008
.L_76:


//--------------------- .nv.info._Z16reduceNeighboredPfS_i --------------------------
	.section	.nv.info._Z16reduceNeighboredPfS_i,"",@"SHT_CUDA_INFO"
	.sectionflags	@""
	.align	4


	//----- nvinfo : EIATTR_CUDA_API_VERSION
	.align		4
        /*0000*/ 	.byte	0x04, 0x37
        /*0002*/ 	.short	(.L_78 - .L_77)
.L_77:
        /*0004*/ 	.word	0x00000082


	//----- nvinfo : EIATTR_KPARAM_INFO
	.align		4
.L_78:
        /*0008*/ 	.byte	0x04, 0x17
        /*000a*/ 	.short	(.L_80 - .L_79)
.L_79:
        /*000c*/ 	.word	0x00000000
        /*0010*/ 	.short	0x0002
        /*0012*/ 	.short	0x0010
        /*0014*/ 	.byte	0x00, 0xf0, 0x11, 0x00


	//----- nvinfo : EIATTR_KPARAM_INFO
	.align		4
.L_80:
        /*0018*/ 	.byte	0x04, 0x17
        /*001a*/ 	.short	(.L_82 - .L_81)
.L_81:
        /*001c*/ 	.word	0x00000000
        /*0020*/ 	.short	0x0001
        /*0022*/ 	.short	0x0008
        /*0024*/ 	.byte	0x00, 0xf5, 0x21, 0x00


	//----- nvinfo : EIATTR_KPARAM_INFO
	.align		4
.L_82:
        /*0028*/ 	.byte	0x04, 0x17
        /*002a*/ 	.short	(.L_84 - .L_83)
.L_83:
        /*002c*/ 	.word	0x00000000
        /*0030*/ 	.short	0x0000
        /*0032*/ 	.short	0x0000
        /*0034*/ 	.byte	0x00, 0xf5, 0x21, 0x00


	//----- nvinfo : EIATTR_SPARSE_MMA_MASK
	.align		4
.L_84:
        /*0038*/ 	.byte	0x03, 0x50
        /*003a*/ 	.short	0x0000


	//----- nvinfo : EIATTR_MAXREG_COUNT
	.align		4
        /*003c*/ 	.byte	0x03, 0x1b
        /*003e*/ 	.short	0x00ff


	//----- nvinfo : EIATTR_NUM_BARRIERS
	.align		4
        /*0040*/ 	.byte	0x02, 0x4c
        /*0042*/ 	.byte	0x01
	.zero		1


	//----- nvinfo : EIATTR_MERCURY_ISA_VERSION
	.align		4
        /*0044*/ 	.byte	0x03, 0x5f
        /*0046*/ 	.short	0x0101


	//----- nvinfo : EIATTR_VRC_CTA_INIT_COUNT
	.align		4
        /*0048*/ 	.byte	0x02, 0x4a
	.zero		1
	.zero		1


	//----- nvinfo : EIATTR_EXIT_INSTR_OFFSETS
	.align		4
        /*004c*/ 	.byte	0x04, 0x1c
        /*004e*/ 	.short	(.L_86 - .L_85)


	//   ....[0]....
.L_85:
        /*0050*/ 	.word	0x00000090


	//   ....[1]....
        /*0054*/ 	.word	0x00000200


	//   ....[2]....
        /*0058*/ 	.word	0x00000250


	//----- nvinfo : EIATTR_CRS_STACK_SIZE
	.align		4
.L_86:
        /*005c*/ 	.byte	0x04, 0x1e
        /*005e*/ 	.short	(.L_88 - .L_87)
.L_87:
        /*0060*/ 	.word	0x00000000


	//----- nvinfo : EIATTR_CBANK_PARAM_SIZE
	.align		4
.L_88:
        /*0064*/ 	.byte	0x03, 0x19
        /*0066*/ 	.short	0x0014


	//----- nvinfo : EIATTR_PARAM_CBANK
	.align		4
        /*0068*/ 	.byte	0x04, 0x0a
        /*006a*/ 	.short	(.L_90 - .L_89)
	.align		4
.L_89:
        /*006c*/ 	.word	index@(.nv.constant0._Z16reduceNeighboredPfS_i)
        /*0070*/ 	.short	0x0380
        /*0072*/ 	.short	0x0014


	//----- nvinfo : EIATTR_SW_WAR
	.align		4
.L_90:
        /*0074*/ 	.byte	0x04, 0x36
        /*0076*/ 	.short	(.L_92 - .L_91)
.L_91:
        /*0078*/ 	.word	0x00000008
.L_92:


//--------------------- .nv.callgraph             --------------------------
	.section	.nv.callgraph,"",@"SHT_CUDA_CALLGRAPH"
	.align	4
	.sectionentsize	8
	.align		4
        /*0000*/ 	.word	0x00000000
	.align		4
        /*0004*/ 	.word	0xffffffff
	.align		4
        /*0008*/ 	.word	index@(_Z30reduceUnrolling8UnrollLastWarpPfS_i)
	.align		4
        /*000c*/ 	.word	index@(vprintf)
	.align		4
        /*0010*/ 	.word	0x00000000
	.align		4
        /*0014*/ 	.word	0xfffffffe
	.align		4
        /*0018*/ 	.word	0x00000000
	.align		4
        /*001c*/ 	.word	0xfffffffd
	.align		4
        /*0020*/ 	.word	0x00000000
	.align		4
        /*0024*/ 	.word	0xfffffffc


//--------------------- .nv.constant4             --------------------------
	.section	.nv.constant4,"a",@progbits
	.align	8
	.align		8
.nv.constant4:
        /*0000*/ 	.dword	$str
	.align		8
        /*0008*/ 	.dword	vprintf


//--------------------- .text._Z17reduceUnrolling16PfS_i --------------------------
	.section	.text._Z17reduceUnrolling16PfS_i,"ax",@progbits
	.align	128
        .global         _Z17reduceUnrolling16PfS_i
        .type           _Z17reduceUnrolling16PfS_i,@function
        .size           _Z17reduceUnrolling16PfS_i,(.L_x_25 - _Z17reduceUnrolling16PfS_i)
        .other          _Z17reduceUnrolling16PfS_i,@"STO_CUDA_ENTRY STV_DEFAULT"
_Z17reduceUnrolling16PfS_i:
.text._Z17reduceUnrolling16PfS_i:
[----:B------:R-:W-:Y:S01]  /*0000*/  LDC R1, c[0x0][0x37c] ;  /* 0x0000df00ff017b82 */ /* 0x000fe20000000800 */
[----:B------:R-:W0:Y:S07]  /*0010*/  S2R R0, SR_CTAID.X ;  /* 0x0000000000007919 */ /* 0x000e2e0000002500 */
[----:B------:R-:W0:Y:S01]  /*0020*/  LDC R3, c[0x0][0x360] ;  /* 0x0000d800ff037b82 */ /* 0x000e220000000800 */
[----:B------:R-:W1:Y:S01]  /*0030*/  LDCU UR4, c[0x0][0x390] ;  /* 0x00007200ff0477ac */ /* 0x000e620008000800 */
[----:B------:R-:W-:Y:S01]  /*0040*/  BSSY.RECONVERGENT B0, `(.L_x_0) ;  /* 0x0000049000007945 */ /* 0x000fe20003800200 */
[----:B------:R-:W2:Y:S05]  /*0050*/  S2R R2, SR_TID.X ;  /* 0x0000000000027919 */ /* 0x000eaa0000002100 */
[----:B------:R-:W3:Y:S01]  /*0060*/  LDC.64 R10, c[0x0][0x380] ;  /* 0x0000e000ff0a7b82 */ /* 0x000ee20000000a00 */
[----:B0-----:R-:W-:-:S05]  /*0070*/  IMAD R5, R0, R3, RZ ;  /* 0x0000000300057224 */ /* 0x001fca00078e02ff */
[----:B------:R-:W-:-:S04]  /*0080*/  SHF.L.U32 R5, R5, 0x4, RZ ;  /* 0x0000000405057819 */ /* 0x000fc800000006ff */
[----:B--2---:R-:W-:-:S05]  /*0090*/  IADD3 R12, PT, PT, R5, R2, RZ ;  /* 0x00000002050c7210 */ /* 0x004fca0007ffe0ff */
[----:B------:R-:W-:-:S05]  /*00a0*/  IMAD R4, R3, 0xf, R12 ;  /* 0x0000000f03047824 */ /* 0x000fca00078e020c */
[----:B-1----:R-:W-:Y:S01]  /*00b0*/  ISETP.GE.U32.AND P0, PT, R4, UR4, PT ;  /* 0x0000000404007c0c */ /* 0x002fe2000bf06070 */
[----:B------:R-:W0:-:S12]  /*00c0*/  LDCU.64 UR4, c[0x0][0x358] ;  /* 0x00006b00ff0477ac */ /* 0x000e180008000a00 */
[----:B---3--:R-:W-:Y:S05]  /*00d0*/  @P0 BRA `(.L_x_1) ;  /* 0x0000000000fc0947 */ /* 0x008fea0003800000 */
[----:B------:R-:W1:Y:S01]  /*00e0*/  LDC.64 R14, c[0x0][0x380] ;  /* 0x0000e000ff0e7b82 */ /* 0x000e620000000a00 */
[----:B------:R-:W-:-:S04]  /*00f0*/  IMAD R6, R3, -0xe, R4 ;  /* 0xfffffff203067824 */ /* 0x000fc800078e0204 */
[----:B-1----:R-:W-:-:S04]  /*0100*/  IMAD.WIDE.U32 R16, R6, 0x4, R14 ;  /* 0x0000000406107825 */ /* 0x002fc800078e000e */
[----:B------:R-:W-:Y:S01]  /*0110*/  IMAD.WIDE.U32 R12, R12, 0x4, R14 ;  /* 0x000000040c0c7825 */ /* 0x000fe200078e000e */
[----:B0-----:R0:W2:Y:S04]  /*0120*/  LDG.E R25, desc[UR4][R16.64] ;  /* 0x0000000410197981 */ /* 0x0010a8000c1e1900 */
[----:B------:R-:W2:Y:S01]  /*0130*/  LDG.E R28, desc[UR4][R12.64] ;  /* 0x000000040c1c7981 */ /* 0x000ea2000c1e1900 */
[----:B------:R-:W-:-:S04]  /*0140*/  IADD3 R6, PT, PT, R3, R6, RZ ;  /* 0x0000000603067210 */ /* 0x000fc80007ffe0ff */
[----:B------:R-:W-:Y:S01]  /*0150*/  IADD3 R8, PT, PT, R3, R6, RZ ;  /* 0x0000000603087210 */ /* 0x000fe20007ffe0ff */
[----:B------:R-:W-:-:S03]  /*0160*/  IMAD.WIDE.U32 R6, R6, 0x4, R14 ;  /* 0x0000000406067825 */ /* 0x000fc600078e000e */
[C---:B------:R-:W-:Y:S01]  /*0170*/  IADD3 R20, PT, PT, R3.reuse, R8, RZ ;  /* 0x0000000803147210 */ /* 0x040fe20007ffe0ff */
[--C-:B------:R-:W-:Y:S01]  /*0180*/  IMAD.WIDE.U32 R8, R8, 0x4, R14.reuse ;  /* 0x0000000408087825 */ /* 0x100fe200078e000e */
[----:B------:R1:W3:Y:S02]  /*0190*/  LDG.E R27, desc[UR4][R6.64] ;  /* 0x00000004061b7981 */ /* 0x0002e4000c1e1900 */
[C---:B------:R-:W-:Y:S01]  /*01a0*/  IADD3 R18, PT, PT, R3.reuse, R20, RZ ;  /* 0x0000001403127210 */ /* 0x040fe20007ffe0ff */
[--C-:B------:R-:W-:Y:S01]  /*01b0*/  IMAD.WIDE.U32 R20, R20, 0x4, R14.reuse ;  /* 0x0000000414147825 */ /* 0x100fe200078e000e */
[----:B------:R-:W4:Y:S02]  /*01c0*/  LDG.E R26, desc[UR4][R8.64] ;  /* 0x00000004081a7981 */ /* 0x000f24000c1e1900 */
[C---:B------:R-:W-:Y:S01]  /*01d0*/  IADD3 R19, PT, PT, R3.reuse, R18, RZ ;  /* 0x0000001203137210 */ /* 0x040fe20007ffe0ff */
[--C-:B0-----:R-:W-:Y:S02]  /*01e0*/  IMAD.WIDE.U32 R16, R18, 0x4, R14.reuse ;  /* 0x0000000412107825 */ /* 0x101fe400078e000e */
[----:B------:R-:W5:Y:S01]  /*01f0*/  LDG.E R21, desc[UR4][R20.64] ;  /* 0x0000000414157981 */ /* 0x000f62000c1e1900 */
[----:B------:R-:W-:Y:S01]  /*0200*/  IADD3 R22, PT, PT, R3, R19, RZ ;  /* 0x0000001303167210 */ /* 0x000fe20007ffe0ff */
[----:B------:R-:W-:-:S03]  /*0210*/  IMAD.WIDE.U32 R18, R19, 0x4, R14 ;  /* 0x0000000413127825 */ /* 0x000fc600078e000e */
[C---:B------:R-:W-:Y:S01]  /*0220*/  IADD3 R24, PT, PT, R3.reuse, R22, RZ ;  /* 0x0000001603187210 */ /* 0x040fe20007ffe0ff */
[--C-:B------:R-:W-:Y:S01]  /*0230*/  IMAD.WIDE.U32 R22, R22, 0x4, R14.reuse ;  /* 0x0000000416167825 */ /* 0x100fe200078e000e */
[----:B------:R-:W5:Y:S04]  /*0240*/  LDG.E R9, desc[UR4][R18.64] ;  /* 0x0000000412097981 */ /* 0x000f68000c1e1900 */
[----:B------:R0:W5:Y:S01]  /*0250*/  LDG.E R20, desc[UR4][R16.64] ;  /* 0x0000000410147981 */ /* 0x000162000c1e1900 */
[C---:B------:R-:W-:Y:S01]  /*0260*/  IADD3 R29, PT, PT, R3.reuse, R24, RZ ;  /* 0x00000018031d7210 */ /* 0x040fe20007ffe0ff */
[----:B-1----:R-:W-:Y:S02]  /*0270*/  IMAD.WIDE.U32 R6, R24, 0x4, R14 ;  /* 0x0000000418067825 */ /* 0x002fe400078e000e */
[----:B------:R-:W5:Y:S01]  /*0280*/  LDG.E R8, desc[UR4][R22.64] ;  /* 0x0000000416087981 */ /* 0x000f62000c1e1900 */
[----:B------:R-:W-:-:S03]  /*0290*/  IADD3 R24, PT, PT, R3, R29, RZ ;  /* 0x0000001d03187210 */ /* 0x000fc60007ffe0ff */
[----:B------:R-:W5:Y:S01]  /*02a0*/  LDG.E R7, desc[UR4][R6.64] ;  /* 0x0000000406077981 */ /* 0x000f62000c1e1900 */
[----:B0-----:R-:W-:Y:S01]  /*02b0*/  IMAD.WIDE.U32 R16, R29, 0x4, R14 ;  /* 0x000000041d107825 */ /* 0x001fe200078e000e */
[----:B------:R-:W-:-:S04]  /*02c0*/  IADD3 R29, PT, PT, R3, R24, RZ ;  /* 0x00000018031d7210 */ /* 0x000fc80007ffe0ff */
[----:B------:R0:W5:Y:S01]  /*02d0*/  LDG.E R6, desc[UR4][R16.64] ;  /* 0x0000000410067981 */ /* 0x000162000c1e1900 */
[----:B------:R-:W-:-:S06]  /*02e0*/  IMAD.WIDE.U32 R18, R29, 0x4, R14 ;  /* 0x000000041d127825 */ /* 0x000fcc00078e000e */
[----:B------:R2:W5:Y:S01]  /*02f0*/  LDG.E R18, desc[UR4][R18.64] ;  /* 0x0000000412127981 */ /* 0x000562000c1e1900 */
[----:B0-----:R-:W-:Y:S01]  /*0300*/  IMAD.WIDE.U32 R16, R24, 0x4, R14 ;  /* 0x0000000418107825 */ /* 0x001fe200078e000e */
[----:B------:R-:W-:-:S05]  /*0310*/  IADD3 R24, PT, PT, R3, R29, RZ ;  /* 0x0000001d03187210 */ /* 0x000fca0007ffe0ff */
[----:B------:R-:W5:Y:S01]  /*0320*/  LDG.E R16, desc[UR4][R16.64] ;  /* 0x0000000410107981 */ /* 0x000f62000c1e1900 */
[----:B------:R-:W-:Y:S01]  /*0330*/  IMAD.WIDE.U32 R22, R24, 0x4, R14 ;  /* 0x0000000418167825 */ /* 0x000fe200078e000e */
[----:B------:R-:W-:-:S05]  /*0340*/  IADD3 R24, PT, PT, R3, R24, RZ ;  /* 0x0000001803187210 */ /* 0x000fca0007ffe0ff */
[----:B------:R-:W5:Y:S01]  /*0350*/  LDG.E R22, desc[UR4][R22.64] ;  /* 0x0000000416167981 */ /* 0x000f62000c1e1900 */
[----:B--2---:R-:W-:Y:S01]  /*0360*/  FADD R19, R28, R25 ;  /* 0x000000191c137221 */ /* 0x004fe20000000000 */
[----:B------:R-:W-:Y:S01]  /*0370*/  IADD3 R25, PT, PT, R3, R24, RZ ;  /* 0x0000001803197210 */ /* 0x000fe20007ffe0ff */
[----:B------:R-:W-:-:S04]  /*0380*/  IMAD.WIDE.U32 R28, R24, 0x4, R14 ;  /* 0x00000004181c7825 */ /* 0x000fc800078e000e */
[--C-:B------:R-:W-:Y:S02]  /*0390*/  IMAD.WIDE.U32 R24, R25, 0x4, R14.reuse ;  /* 0x0000000419187825 */ /* 0x100fe400078e000e */
[----:B------:R-:W2:Y:S02]  /*03a0*/  LDG.E R28, desc[UR4][R28.64] ;  /* 0x000000041c1c7981 */ /* 0x000ea4000c1e1900 */
[----:B------:R-:W-:Y:S02]  /*03b0*/  IMAD.WIDE.U32 R14, R4, 0x4, R14 ;  /* 0x00000004040e7825 */ /* 0x000fe400078e000e */
[----:B------:R-:W2:Y:S04]  /*03c0*/  LDG.E R24, desc[UR4][R24.64] ;  /* 0x0000000418187981 */ /* 0x000ea8000c1e1900 */
[----:B------:R-:W2:Y:S01]  /*03d0*/  LDG.E R14, desc[UR4][R14.64] ;  /* 0x000000040e0e7981 */ /* 0x000ea2000c1e1900 */
[----:B---3--:R-:W-:-:S04]  /*03e0*/  FADD R19, R27, R19 ;  /* 0x000000131b137221 */ /* 0x008fc80000000000 */
[----:B----4-:R-:W-:-:S04]  /*03f0*/  FADD R26, R26, R19 ;  /* 0x000000131a1a7221 */ /* 0x010fc80000000000 */
[----:B-----5:R-:W-:-:S04]  /*0400*/  FADD R21, R21, R26 ;  /* 0x0000001a15157221 */ /* 0x020fc80000000000 */
[----:B------:R-:W-:-:S04]  /*0410*/  FADD R20, R20, R21 ;  /* 0x0000001514147221 */ /* 0x000fc80000000000 */
[----:B------:R-:W-:-:S04]  /*0420*/  FADD R9, R9, R20 ;  /* 0x0000001409097221 */ /* 0x000fc80000000000 */
[----:B------:R-:W-:-:S04]  /*0430*/  FADD R8, R8, R9 ;  /* 0x0000000908087221 */ /* 0x000fc80000000000 */
[----:B------:R-:W-:-:S04]  /*0440*/  FADD R7, R7, R8 ;  /* 0x0000000807077221 */ /* 0x000fc80000000000 */
[----:B------:R-:W-:-:S04]  /*0450*/  FADD R7, R6, R7 ;  /* 0x0000000706077221 */ /* 0x000fc80000000000 */
[----:B------:R-:W-:-:S04]  /*0460*/  FADD R7, R16, R7 ;  /* 0x0000000710077221 */ /* 0x000fc80000000000 */
[----:B------:R-:W-:-:S04]  /*0470*/  FADD R7, R18, R7 ;  /* 0x0000000712077221 */ /* 0x000fc80000000000 */
[----:B------:R-:W-:-:S04]  /*0480*/  FADD R7, R22, R7 ;  /* 0x0000000716077221 */ /* 0x000fc80000000000 */
[----:B--2---:R-:W-:-:S04]  /*0490*/  FADD R7, R28, R7 ;  /* 0x000000071c077221 */ /* 0x004fc80000000000 */
[----:B------:R-:W-:-:S04]  /*04a0*/  FADD R7, R24, R7 ;  /* 0x0000000718077221 */ /* 0x000fc80000000000 */
[----:B------:R-:W-:-:S05]  /*04b0*/  FADD R7, R14, R7 ;  /* 0x000000070e077221 */ /* 0x000fca0000000000 */
[----:B------:R1:W-:Y:S02]  /*04c0*/  STG.E desc[UR4][R12.64], R7 ;  /* 0x000000070c007986 */ /* 0x0003e4000c101904 */
.L_x_1:
[----:B0-----:R-:W-:Y:S05]  /*04d0*/  BSYNC.RECONVERGENT B0 ;  /* 0x0000000000007941 */ /* 0x001fea0003800200 */
.L_x_0:
[----:B------:R-:W-:Y:S01]  /*04e0*/  BAR.SYNC.DEFER_BLOCKING 0x0 ;  /* 0x0000000000007b1d */ /* 0x000fe20000010000 */
[----:B------:R-:W-:Y:S02]  /*04f0*/  ISETP.GE.U32.AND P0, PT, R3, 0x2, PT ;  /* 0x000000020300780c */ /* 0x000fe40003f06070 */
[----:B------:R-:W-:-:S04]  /*0500*/  LEA R10, P1, R5, R10, 0x2 ;  /* 0x0000000a050a7211 */ /* 0x000fc800078210ff */
[----:B------:R-:W-:-:S07]  /*0510*/  LEA.HI.X R11, R5, R11, RZ, 0x2, P1 ;  /* 0x0000000b050b7211 */ /* 0x000fce00008f14ff */
[----:B------:R-:W-:Y:S05]  /*0520*/  @!P0 BRA `(.L_x_2) ;  /* 0x00000000003c8947 */ /* 0x000fea0003800000 */
[----:B------:R-:W-:-:S07]  /*0530*/  IMAD.WIDE.U32 R4, R2, 0x4, R10 ;  /* 0x0000000402047825 */ /* 0x000fce00078e000a */
.L_x_5:
[----:B-1----:R-:W-:Y:S01]  /*0540*/  SHF.R.U32.HI R13, RZ, 0x1, R3 ;  /* 0x00000001ff0d7819 */ /* 0x002fe20000011603 */
[----:B------:R-:W-:Y:S03]  /*0550*/  BSSY.RECONVERGENT B0, `(.L_x_3) ;  /* 0x0000008000007945 */ /* 0x000fe60003800200 */
[----:B------:R-:W-:-:S13]  /*0560*/  ISETP.GE.U32.AND P0, PT, R2, R13, PT ;  /* 0x0000000d0200720c */ /* 0x000fda0003f06070 */
[----:B0-----:R-:W-:Y:S05]  /*0570*/  @P0 BRA `(.L_x_4) ;  /* 0x0000000000140947 */ /* 0x001fea0003800000 */
[----:B------:R-:W-:Y:S01]  /*0580*/  IMAD.WIDE.U32 R6, R13, 0x4, R4 ;  /* 0x000000040d067825 */ /* 0x000fe200078e0004 */
[----:B------:R-:W2:Y:S05]  /*0590*/  LDG.E R9, desc[UR4][R4.64] ;  /* 0x0000000404097981 */ /* 0x000eaa000c1e1900 */
[----:B------:R-:W2:Y:S02]  /*05a0*/  LDG.E R6, desc[UR4][R6.64] ;  /* 0x0000000406067981 */ /* 0x000ea4000c1e1900 */
[----:B--2---:R-:W-:-:S05]  /*05b0*/  FADD R9, R6, R9 ;  /* 0x0000000906097221 */ /* 0x004fca0000000000 */
[----:B------:R0:W-:Y:S02]  /*05c0*/  STG.E desc[UR4][R4.64], R9 ;  /* 0x0000000904007986 */ /* 0x0001e4000c101904 */
.L_x_4:
[----:B------:R-:W-:Y:S05]  /*05d0*/  BSYNC.RECONVERGENT B0 ;  /* 0x0000000000007941 */ /* 0x000fea0003800200 */
.L_x_3:
[----:B------:R-:W-:Y:S01]  /*05e0*/  BAR.SYNC.DEFER_BLOCKING 0x0 ;  /* 0x0000000000007b1d */ /* 0x000fe20000010000 */
[----:B------:R-:W-:Y:S02]  /*05f0*/  ISETP.GT.U32.AND P0, PT, R3, 0x3, PT ;  /* 0x000000030300780c */ /* 0x000fe40003f04070 */
[----:B------:R-:W-:-:S11]  /*0600*/  MOV R3, R13 ;  /* 0x0000000d00037202 */ /* 0x000fd60000000f00 */
[----:B------:R-:W-:Y:S05]  /*0610*/  @P0 BRA `(.L_x_5) ;  /* 0xfffffffc00c80947 */ /* 0x000fea000383ffff */
.L_x_2:
[----:B------:R-:W-:-:S13]  /*0620*/  ISETP.NE.AND P0, PT, R2, RZ, PT ;  /* 0x000000ff0200720c */ /* 0x000fda0003f05270 */
[----:B------:R-:W-:Y:S05]  /*0630*/  @P0 EXIT ;  /* 0x000000000000094d */ /* 0x000fea0003800000 */
[----:B------:R-:W2:Y:S01]  /*0640*/  LDG.E R11, desc[UR4][R10.64] ;  /* 0x000000040a0b7981 */ /* 0x000ea2000c1e1900 */
[----:B------:R-:W3:Y:S02]  /*0650*/  LDC.64 R2, c[0x0][0x388] ;  /* 0x0000e200ff027b82 */ /* 0x000ee40000000a00 */
[----:B---3--:R-:W-:-:S05]  /*0660*/  IMAD.WIDE.U32 R2, R0, 0x4, R2 ;  /* 0x0000000400027825 */ /* 0x008fca00078e0002 */
[----:B--2---:R-:W-:Y:S01]  /*0670*/  STG.E desc[UR4][R2.64], R11 ;  /* 0x0000000b02007986 */ /* 0x004fe2000c101904 */
[----:B------:R-:W-:Y:S05]  /*0680*/  EXIT ;  /* 0x000000000000794d */ /* 0x000fea0003800000 */
.L_x_6:
[----:B------:R-:W-:-:S00]  /*0690*/  BRA `(.L_x_6) ;  /* 0xfffffffc00fc7947 */ /* 0x000fc0000383ffff */
[----:B------:R-:W-:-:S00]  /*06a0*/  NOP ;  /* 0x0000000000007918 */ /* 0x000fc00000000000 */
        /* <DEDUP_REMOVED lines=13> */
.L_x_25:


//--------------------- .text._Z30reduceUnrolling8UnrollLastWarpPfS_i --------------------------
	.section	.text._Z30reduceUnrolling8UnrollLastWarpPfS_i,"ax",@progbits
	.align	128
        .global         _Z30reduceUnrolling8UnrollLastWarpPfS_i
        .type           _Z30reduceUnrolling8UnrollLastWarpPfS_i,@function
        .size           _Z30reduceUnrolling8UnrollLastWarpPfS_i,(.L_x_26 - _Z30reduceUnrolling8UnrollLastWarpPfS_i)
        .other          _Z30reduceUnrolling8UnrollLastWarpPfS_i,@"STO_CUDA_ENTRY STV_DEFAULT"
_Z30reduceUnrolling8UnrollLastWarpPfS_i:
.text._Z30reduceUnrolling8UnrollLastWarpPfS_i:
[----:B------:R-:W0:Y:S01]  /*0000*/  LDC R1, c[0x0][0x37c] ;  /* 0x0000df00ff017b82 */ /* 0x000e220000000800 */
[----:B------:R-:W1:Y:S01]  /*0010*/  S2R R18, SR_CTAID.X ;  /* 0x0000000000127919 */ /* 0x000e620000002500 */
[----:B------:R-:W2:Y:S06]  /*0020*/  LDCU UR5, c[0x0][0x2fc] ;  /* 0x00005f80ff0577ac */ /* 0x000eac0008000800 */
[----:B------:R-:W1:Y:S01]  /*0030*/  LDC R3, c[0x0][0x360] ;  /* 0x0000d800ff037b82 */ /* 0x000e620000000800 */
[----:B0-----:R-:W-:Y:S01]  /*0040*/  IADD3 R1, PT, PT, R1, -0x10, RZ ;  /* 0xfffffff001017810 */ /* 0x001fe20007ffe0ff */
[----:B------:R-:W0:Y:S01]  /*0050*/  S2R R2, SR_TID.X ;  /* 0x0000000000027919 */ /* 0x000e220000002100 */
[----:B------:R-:W3:Y:S01]  /*0060*/  LDCU UR6, c[0x0][0x390] ;  /* 0x00007200ff0677ac */ /* 0x000ee20008000800 */
[----:B------:R-:W-:Y:S01]  /*0070*/  BSSY.RECONVERGENT B0, `(.L_x_7) ;  /* 0x000002b000007945 */ /* 0x000fe20003800200 */
[----:B------:R-:W4:Y:S03]  /*0080*/  LDCU UR4, c[0x0][0x2f8] ;  /* 0x00005f00ff0477ac */ /* 0x000f260008000800 */
[----:B------:R-:W3:Y:S01]  /*0090*/  LDC.64 R16, c[0x0][0x380] ;  /* 0x0000e000ff107b82 */ /* 0x000ee20000000a00 */
[----:B------:R-:W0:Y:S01]  /*00a0*/  LDCU.64 UR36, c[0x0][0x358] ;  /* 0x00006b00ff2477ac */ /* 0x000e220008000a00 */
[----:B----4-:R-:W-:-:S04]  /*00b0*/  IADD3 R6, P1, PT, R1, UR4, RZ ;  /* 0x0000000401067c10 */ /* 0x010fc8000ff3e0ff */
[----:B--2---:R-:W-:Y:S01]  /*00c0*/  IADD3.X R7, PT, PT, RZ, UR5, RZ, P1, !PT ;  /* 0x00000005ff077c10 */ /* 0x004fe20008ffe4ff */
[----:B-1----:R-:W-:-:S05]  /*00d0*/  IMAD R19, R18, R3, RZ ;  /* 0x0000000312137224 */ /* 0x002fca00078e02ff */
[----:B------:R-:W-:-:S04]  /*00e0*/  SHF.L.U32 R19, R19, 0x3, RZ ;  /* 0x0000000313137819 */ /* 0x000fc800000006ff */
[----:B0-----:R-:W-:-:S05]  /*00f0*/  IADD3 R4, PT, PT, R19, R2, RZ ;  /* 0x0000000213047210 */ /* 0x001fca0007ffe0ff */
[----:B------:R-:W-:-:S05]  /*0100*/  IMAD R22, R3, 0x7, R4 ;  /* 0x0000000703167824 */ /* 0x000fca00078e0204 */
[----:B---3--:R-:W-:-:S13]  /*0110*/  ISETP.GE.U32.AND P0, PT, R22, UR6, PT ;  /* 0x0000000616007c0c */ /* 0x008fda000bf06070 */
[----:B------:R-:W-:Y:S05]  /*0120*/  @P0 BRA `(.L_x_8) ;  /* 0x00000000007c0947 */ /* 0x000fea0003800000 */
[----:B------:R-:W0:Y:S01]  /*0130*/  LDC.64 R8, c[0x0][0x380] ;  /* 0x0000e000ff087b82 */ /* 0x000e220000000a00 */
[----:B------:R-:W-:-:S05]  /*0140*/  IMAD R0, R3, -0x6, R22 ;  /* 0xfffffffa03007824 */ /* 0x000fca00078e0216 */
[----:B------:R-:W-:-:S04]  /*0150*/  IADD3 R24, PT, PT, R3, R0, RZ ;  /* 0x0000000003187210 */ /* 0x000fc80007ffe0ff */
[----:B------:R-:W-:-:S04]  /*0160*/  IADD3 R20, PT, PT, R3, R24, RZ ;  /* 0x0000001803147210 */ /* 0x000fc80007ffe0ff */
[----:B------:R-:W-:Y:S01]  /*0170*/  IADD3 R10, PT, PT, R3, R20, RZ ;  /* 0x00000014030a7210 */ /* 0x000fe20007ffe0ff */
[----:B0-----:R-:W-:-:S04]  /*0180*/  IMAD.WIDE.U32 R12, R0, 0x4, R8 ;  /* 0x00000004000c7825 */ /* 0x001fc800078e0008 */
[--C-:B------:R-:W-:Y:S01]  /*0190*/  IMAD.WIDE.U32 R4, R4, 0x4, R8.reuse ;  /* 0x0000000404047825 */ /* 0x100fe200078e0008 */
[----:B------:R0:W2:Y:S03]  /*01a0*/  LDG.E R0, desc[UR36][R12.64] ;  /* 0x000000240c007981 */ /* 0x0000a6000c1e1900 */
[--C-:B------:R-:W-:Y:S01]  /*01b0*/  IMAD.WIDE.U32 R24, R24, 0x4, R8.reuse ;  /* 0x0000000418187825 */ /* 0x100fe200078e0008 */
[----:B------:R-:W2:Y:S03]  /*01c0*/  LDG.E R23, desc[UR36][R4.64] ;  /* 0x0000002404177981 */ /* 0x000ea6000c1e1900 */
[--C-:B------:R-:W-:Y:S01]  /*01d0*/  IMAD.WIDE.U32 R20, R20, 0x4, R8.reuse ;  /* 0x0000000414147825 */ /* 0x100fe200078e0008 */
[C---:B------:R-:W-:Y:S01]  /*01e0*/  IADD3 R14, PT, PT, R3.reuse, R10, RZ ;  /* 0x0000000a030e7210 */ /* 0x040fe20007ffe0ff */
[----:B------:R-:W3:Y:S02]  /*01f0*/  LDG.E R24, desc[UR36][R24.64] ;  /* 0x0000002418187981 */ /* 0x000ee4000c1e1900 */
[--C-:B------:R-:W-:Y:S01]  /*0200*/  IMAD.WIDE.U32 R10, R10, 0x4, R8.reuse ;  /* 0x000000040a0a7825 */ /* 0x100fe200078e0008 */
[----:B------:R-:W-:Y:S01]  /*0210*/  IADD3 R15, PT, PT, R3, R14, RZ ;  /* 0x0000000e030f7210 */ /* 0x000fe20007ffe0ff */
[----:B------:R-:W4:Y:S02]  /*0220*/  LDG.E R20, desc[UR36][R20.64] ;  /* 0x0000002414147981 */ /* 0x000f24000c1e1900 */
[----:B0-----:R-:W-:-:S02]  /*0230*/  IMAD.WIDE.U32 R12, R14, 0x4, R8 ;  /* 0x000000040e0c7825 */ /* 0x001fc400078e0008 */
[----:B------:R-:W5:Y:S02]  /*0240*/  LDG.E R10, desc[UR36][R10.64] ;  /* 0x000000240a0a7981 */ /* 0x000f64000c1e1900 */
[--C-:B------:R-:W-:Y:S02]  /*0250*/  IMAD.WIDE.U32 R14, R15, 0x4, R8.reuse ;  /* 0x000000040f0e7825 */ /* 0x100fe400078e0008 */
[----:B------:R-:W5:Y:S02]  /*0260*/  LDG.E R12, desc[UR36][R12.64] ;  /* 0x000000240c0c7981 */ /* 0x000f64000c1e1900 */
[----:B------:R-:W-:Y:S02]  /*0270*/  IMAD.WIDE.U32 R8, R22, 0x4, R8 ;  /* 0x0000000416087825 */ /* 0x000fe400078e0008 */
[----:B------:R-:W5:Y:S04]  /*0280*/  LDG.E R14, desc[UR36][R14.64] ;  /* 0x000000240e0e7981 */ /* 0x000f68000c1e1900 */
[----:B------:R-:W5:Y:S01]  /*0290*/  LDG.E R8, desc[UR36][R8.64] ;  /* 0x0000002408087981 */ /* 0x000f62000c1e1900 */
[----:B--2---:R-:W-:-:S04]  /*02a0*/  FADD R23, R23, R0 ;  /* 0x0000000017177221 */ /* 0x004fc80000000000 */
[----:B---3--:R-:W-:-:S04]  /*02b0*/  FADD R23, R24, R23 ;  /* 0x0000001718177221 */ /* 0x008fc80000000000 */
[----:B----4-:R-:W-:-:S04]  /*02c0*/  FADD R23, R20, R23 ;  /* 0x0000001714177221 */ /* 0x010fc80000000000 */
[----:B-----5:R-:W-:-:S04]  /*02d0*/  FADD R23, R10, R23 ;  /* 0x000000170a177221 */ /* 0x020fc80000000000 */
[----:B------:R-:W-:-:S04]  /*02e0*/  FADD R23, R12, R23 ;  /* 0x000000170c177221 */ /* 0x000fc80000000000 */
[----:B------:R-:W-:-:S04]  /*02f0*/  FADD R23, R14, R23 ;  /* 0x000000170e177221 */ /* 0x000fc80000000000 */
[----:B------:R-:W-:-:S05]  /*0300*/  FADD R23, R8, R23 ;  /* 0x0000001708177221 */ /* 0x000fca0000000000 */
[----:B------:R0:W-:Y:S02]  /*0310*/  STG.E desc[UR36][R4.64], R23 ;  /* 0x0000001704007986 */ /* 0x0001e4000c101924 */
.L_x_8:
[----:B------:R-:W-:Y:S05]  /*0320*/  BSYNC.RECONVERGENT B0 ;  /* 0x0000000000007941 */ /* 0x000fea0003800200 */
.L_x_7:
[----:B------:R-:W-:Y:S01]  /*0330*/  BAR.SYNC.DEFER_BLOCKING 0x0 ;  /* 0x0000000000007b1d */ /* 0x000fe20000010000 */
[----:B------:R-:W-:Y:S02]  /*0340*/  ISETP.GE.U32.AND P0, PT, R3, 0x42, PT ;  /* 0x000000420300780c */ /* 0x000fe40003f06070 */
[----:B------:R-:W-:-:S04]  /*0350*/  LEA R16, P1, R19, R16, 0x2 ;  /* 0x0000001013107211 */ /* 0x000fc800078210ff */
[----:B------:R-:W-:-:S03]  /*0360*/  LEA.HI.X R17, R19, R17, RZ, 0x2, P1 ;  /* 0x0000001113117211 */ /* 0x000fc600008f14ff */
[----:B------:R-:W-:-:S04]  /*0370*/  IMAD.WIDE.U32 R8, R2, 0x4, R16 ;  /* 0x0000000402087825 */ /* 0x000fc800078e0010 */
[----:B------:R-:W-:Y:S05]  /*0380*/  @!P0 BRA `(.L_x_9) ;  /* 0x0000000000388947 */ /* 0x000fea0003800000 */
.L_x_12:
[----:B------:R-:W-:Y:S01]  /*0390*/  SHF.R.U32.HI R13, RZ, 0x1, R3 ;  /* 0x00000001ff0d7819 */ /* 0x000fe20000011603 */
[----:B------:R-:W-:Y:S03]  /*03a0*/  BSSY.RECONVERGENT B0, `(.L_x_10) ;  /* 0x0000008000007945 */ /* 0x000fe60003800200 */
[----:B------:R-:W-:-:S13]  /*03b0*/  ISETP.GE.U32.AND P0, PT, R2, R13, PT ;  /* 0x0000000d0200720c */ /* 0x000fda0003f06070 */
[----:B-1----:R-:W-:Y:S05]  /*03c0*/  @P0 BRA `(.L_x_11) ;  /* 0x0000000000140947 */ /* 0x002fea0003800000 */
[----:B0-----:R-:W-:Y:S01]  /*03d0*/  IMAD.WIDE.U32 R4, R13, 0x4, R8 ;  /* 0x000000040d047825 */ /* 0x001fe200078e0008 */
[----:B------:R-:W2:Y:S05]  /*03e0*/  LDG.E R11, desc[UR36][R8.64] ;  /* 0x00000024080b7981 */ /* 0x000eaa000c1e1900 */
[----:B------:R-:W2:Y:S02]  /*03f0*/  LDG.E R4, desc[UR36][R4.64] ;  /* 0x0000002404047981 */ /* 0x000ea4000c1e1900 */
[----:B--2---:R-:W-:-:S05]  /*0400*/  FADD R11, R4, R11 ;  /* 0x0000000b040b7221 */ /* 0x004fca0000000000 */
[----:B------:R1:W-:Y:S02]  /*0410*/  STG.E desc[UR36][R8.64], R11 ;  /* 0x0000000b08007986 */ /* 0x0003e4000c101924 */
.L_x_11:
[----:B------:R-:W-:Y:S05]  /*0420*/  BSYNC.RECONVERGENT B0 ;  /* 0x0000000000007941 */ /* 0x000fea0003800200 */
.L_x_10:
[----:B------:R-:W-:Y:S01]  /*0430*/  BAR.SYNC.DEFER_BLOCKING 0x0 ;  /* 0x0000000000007b1d */ /* 0x000fe20000010000 */
[----:B------:R-:W-:Y:S02]  /*0440*/  ISETP.GT.U32.AND P0, PT, R3, 0x83, PT ;  /* 0x000000830300780c */ /* 0x000fe40003f04070 */
[----:B------:R-:W-:-:S11]  /*0450*/  MOV R3, R13 ;  /* 0x0000000d00037202 */ /* 0x000fd60000000f00 */
[----:B------:R-:W-:Y:S05]  /*0460*/  @P0 BRA `(.L_x_12) ;  /* 0xfffffffc00c80947 */ /* 0x000fea000383ffff */
.L_x_9:
[----:B------:R-:W-:Y:S01]  /*0470*/  BAR.SYNC.DEFER_BLOCKING 0x0 ;  /* 0x0000000000007b1d */ /* 0x000fe20000010000 */
[----:B------:R-:W-:-:S13]  /*0480*/  ISETP.GT.U32.AND P0, PT, R2, 0x1f, PT ;  /* 0x0000001f0200780c */ /* 0x000fda0003f04070 */
[----:B------:R-:W-:Y:S05]  /*0490*/  @P0 EXIT ;  /* 0x000000000000094d */ /* 0x000fea0003800000 */
[----:B------:R-:W2:Y:S01]  /*04a0*/  LDG.E.STRONG.SYS R0, desc[UR36][R8.64+0x80] ;  /* 0x0000802408007981 */ /* 0x000ea2000c1f5900 */
[----:B------:R-:W3:Y:S03]  /*04b0*/  LDCU.64 UR4, c[0x4][URZ] ;  /* 0x01000000ff0477ac */ /* 0x000ee60008000a00 */
[----:B------:R-:W2:Y:S02]  /*04c0*/  LDG.E.STRONG.SYS R3, desc[UR36][R8.64] ;  /* 0x0000002408037981 */ /* 0x000ea4000c1f5900 */
[----:B--2---:R-:W-:-:S05]  /*04d0*/  FADD R3, R0, R3 ;  /* 0x0000000300037221 */ /* 0x004fca0000000000 */
[----:B------:R2:W-:Y:S04]  /*04e0*/  STG.E.STRONG.SYS desc[UR36][R8.64], R3 ;  /* 0x0000000308007986 */ /* 0x0005e8000c115924 */
[----:B------:R-:W4:Y:S04]  /*04f0*/  LDG.E.STRONG.SYS R0, desc[UR36][R8.64+0x40] ;  /* 0x0000402408007981 */ /* 0x000f28000c1f5900 */
[----:B0-----:R-:W4:Y:S02]  /*0500*/  LDG.E.STRONG.SYS R5, desc[UR36][R8.64] ;  /* 0x0000002408057981 */ /* 0x001f24000c1f5900 */
[----:B----4-:R-:W-:-:S05]  /*0510*/  FADD R5, R0, R5 ;  /* 0x0000000500057221 */ /* 0x010fca0000000000 */
[----:B------:R0:W-:Y:S04]  /*0520*/  STG.E.STRONG.SYS desc[UR36][R8.64], R5 ;  /* 0x0000000508007986 */ /* 0x0001e8000c115924 */
[----:B------:R-:W4:Y:S04]  /*0530*/  LDG.E.STRONG.SYS R0, desc[UR36][R8.64+0x20] ;  /* 0x0000202408007981 */ /* 0x000f28000c1f5900 */
[----:B-1----:R-:W4:Y:S02]  /*0540*/  LDG.E.STRONG.SYS R11, desc[UR36][R8.64] ;  /* 0x00000024080b7981 */ /* 0x002f24000c1f5900 */
[----:B----4-:R-:W-:-:S05]  /*0550*/  FADD R11, R0, R11 ;  /* 0x0000000b000b7221 */ /* 0x010fca0000000000 */
[----:B------:R-:W-:Y:S04]  /*0560*/  STG.E.STRONG.SYS desc[UR36][R8.64], R11 ;  /* 0x0000000b08007986 */ /* 0x000fe8000c115924 */
[----:B------:R-:W4:Y:S04]  /*0570*/  LDG.E.STRONG.SYS R0, desc[UR36][R8.64+0x10] ;  /* 0x0000102408007981 */ /* 0x000f28000c1f5900 */
[----:B------:R-:W4:Y:S02]  /*0580*/  LDG.E.STRONG.SYS R13, desc[UR36][R8.64] ;  /* 0x00000024080d7981 */ /* 0x000f24000c1f5900 */
[----:B----4-:R-:W-:-:S05]  /*0590*/  FADD R13, R0, R13 ;  /* 0x0000000d000d7221 */ /* 0x010fca0000000000 */
[----:B------:R-:W-:Y:S04]  /*05a0*/  STG.E.STRONG.SYS desc[UR36][R8.64], R13 ;  /* 0x0000000d08007986 */ /* 0x000fe8000c115924 */
[----:B------:R-:W0:Y:S04]  /*05b0*/  LDG.E.STRONG.SYS R0, desc[UR36][R8.64+0x8] ;  /* 0x0000082408007981 */ /* 0x000e28000c1f5900 */
[----:B--2---:R-:W0:Y:S02]  /*05c0*/  LDG.E.STRONG.SYS R3, desc[UR36][R8.64] ;  /* 0x0000002408037981 */ /* 0x004e24000c1f5900 */
[----:B0-----:R-:W-:-:S05]  /*05d0*/  FADD R5, R0, R3 ;  /* 0x0000000300057221 */ /* 0x001fca0000000000 */
[----:B------:R0:W-:Y:S04]  /*05e0*/  STG.E.STRONG.SYS desc[UR36][R8.64], R5 ;  /* 0x0000000508007986 */ /* 0x0001e8000c115924 */
[----:B------:R-:W2:Y:S04]  /*05f0*/  LDG.E.STRONG.SYS R3, desc[UR36][R8.64+0x4] ;  /* 0x0000042408037981 */ /* 0x000ea8000c1f5900 */
[----:B------:R-:W2:Y:S01]  /*0600*/  LDG.E.STRONG.SYS R0, desc[UR36][R8.64] ;  /* 0x0000002408007981 */ /* 0x000ea2000c1f5900 */
[----:B---3--:R-:W-:-:S03]  /*0610*/  MOV R4, UR4 ;  /* 0x0000000400047c02 */ /* 0x008fc60008000f00 */
[----:B------:R1:W-:Y:S01]  /*0620*/  STL [R1], R2 ;  /* 0x0000000201007387 */ /* 0x0003e20000100800 */
[----:B0-----:R-:W-:Y:S01]  /*0630*/  MOV R5, UR5 ;  /* 0x0000000500057c02 */ /* 0x001fe20008000f00 */
[----:B--2---:R-:W-:Y:S01]  /*0640*/  FADD R3, R3, R0 ;  /* 0x0000000003037221 */ /* 0x004fe20000000000 */
[----:B------:R-:W-:-:S03]  /*0650*/  MOV R0, 0x8 ;  /* 0x0000000800007802 */ /* 0x000fc60000000f00 */
[----:B------:R-:W0:Y:S01]  /*0660*/  F2F.F64.F32 R10, R3 ;  /* 0x00000003000a7310 */ /* 0x000e220000201800 */
[----:B------:R1:W-:Y:S01]  /*0670*/  STG.E.STRONG.SYS desc[UR36][R8.64], R3 ;  /* 0x0000000308007986 */ /* 0x0003e2000c115924 */
[----:B------:R1:W2:Y:S03]  /*0680*/  LDC.64 R12, c[0x4][R0] ;  /* 0x01000000000c7b82 */ /* 0x0002a60000000a00 */
[----:B0-----:R1:W-:Y:S02]  /*0690*/  STL.64 [R1+0x8], R10 ;  /* 0x0000080a01007387 */ /* 0x0013e40000100a00 */
[----:B------:R-:W-:-:S07]  /*06a0*/  LEPC R20, `(.L_x_13) ;  /* 0x000000001014794e */ /* 0x000fce0000000000 */
[----:B-12---:R-:W-:Y:S05]  /*06b0*/  CALL.ABS.NOINC R12 ;  /* 0x000000000c007343 */ /* 0x006fea0003c00000 */
.L_x_13:
[----:B------:R-:W-:-:S13]  /*06c0*/  ISETP.NE.AND P0, PT, R2, RZ, PT ;  /* 0x000000ff0200720c */ /* 0x000fda0003f05270 */
[----:B------:R-:W-:Y:S05]  /*06d0*/  @P0 EXIT ;  /* 0x000000000000094d */ /* 0x000fea0003800000 */
[----:B------:R-:W2:Y:S01]  /*06e0*/  LDG.E R17, desc[UR36][R16.64] ;  /* 0x0000002410117981 */ /* 0x000ea2000c1e1900 */
[----:B------:R-:W0:Y:S02]  /*06f0*/  LDC.64 R2, c[0x0][0x388] ;  /* 0x0000e200ff027b82 */ /* 0x000e240000000a00 */
[----:B0-----:R-:W-:-:S05]  /*0700*/  IMAD.WIDE.U32 R18, R18, 0x4, R2 ;  /* 0x0000000412127825 */ /* 0x001fca00078e0002 */
[----:B--2---:R-:W-:Y:S01]  /*0710*/  STG.E desc[UR36][R18.64], R17 ;  /* 0x0000001112007986 */ /* 0x004fe2000c101924 */
[----:B------:R-:W-:Y:S05]  /*0720*/  EXIT ;  /* 0x000000000000794d */ /* 0x000fea0003800000 */
.L_x_14:
        /* <DEDUP_REMOVED lines=13> */
.L_x_26:


//--------------------- .text._Z27reduceNeighboredInterleavedPfS_i --------------------------
	.section	.text._Z27reduceNeighboredInterleavedPfS_i,"ax",@progbits
	.align	128
        .global         _Z27reduceNeighboredInterleavedPfS_i
        .type           _Z27reduceNeighboredInterleavedPfS_i,@function
        .size           _Z27reduceNeighboredInterleavedPfS_i,(.L_x_27 - _Z27reduceNeighboredInterleavedPfS_i)
        .other          _Z27reduceNeighboredInterleavedPfS_i,@"STO_CUDA_ENTRY STV_DEFAULT"
_Z27reduceNeighboredInterleavedPfS_i:
.text._Z27reduceNeighboredInterleavedPfS_i:
[----:B------:R-:W-:Y:S01]  /*0000*/  LDC R1, c[0x0][0x37c] ;  /* 0x0000df00ff017b82 */ /* 0x000fe20000000800 */
[----:B------:R-:W0:Y:S01]  /*0010*/  S2R R11, SR_CTAID.X ;  /* 0x00000000000b7919 */ /* 0x000e220000002500 */
[----:B------:R-:W0:Y:S06]  /*0020*/  LDCU UR4, c[0x0][0x360] ;  /* 0x00006c00ff0477ac */ /* 0x000e2c0008000800 */
[----:B------:R-:W1:Y:S01]  /*0030*/  LDC.64 R2, c[0x0][0x380] ;  /* 0x0000e000ff027b82 */ /* 0x000e620000000a00 */
[----:B------:R-:W2:Y:S01]  /*0040*/  S2R R8, SR_TID.X ;  /* 0x0000000000087919 */ /* 0x000ea20000002100 */
[----:B------:R-:W3:Y:S01]  /*0050*/  LDCU UR5, c[0x0][0x390] ;  /* 0x00007200ff0577ac */ /* 0x000ee20008000800 */
[----:B0-----:R-:W-:-:S05]  /*0060*/  IMAD R5, R11, UR4, RZ ;  /* 0x000000040b057c24 */ /* 0x001fca000f8e02ff */
[----:B--2---:R-:W-:-:S04]  /*0070*/  IADD3 R0, PT, PT, R5, R8, RZ ;  /* 0x0000000805007210 */ /* 0x004fc80007ffe0ff */
[----:B---3--:R-:W-:Y:S02]  /*0080*/  ISETP.GE.U32.AND P0, PT, R0, UR5, PT ;  /* 0x0000000500007c0c */ /* 0x008fe4000bf06070 */
[----:B------:R-:W-:-:S11]  /*0090*/  MOV R0, UR4 ;  /* 0x0000000400007c02 */ /* 0x000fd60008000f00 */
[----:B-1----:R-:W-:Y:S05]  /*00a0*/  @P0 EXIT ;  /* 0x000000000000094d */ /* 0x002fea0003800000 */
[----:B------:R-:W-:Y:S01]  /*00b0*/  ISETP.GE.U32.AND P0, PT, R0, 0x2, PT ;  /* 0x000000020000780c */ /* 0x000fe20003f06070 */
[----:B------:R-:W0:Y:S01]  /*00c0*/  LDCU.64 UR4, c[0x0][0x358] ;  /* 0x00006b00ff0477ac */ /* 0x000e220008000a00 */
[----:B------:R-:W-:-:S11]  /*00d0*/  IMAD.WIDE.U32 R2, R5, 0x4, R2 ;  /* 0x0000000405027825 */ /* 0x000fd600078e0002 */
[----:B------:R-:W-:Y:S05]  /*00e0*/  @!P0 BRA `(.L_x_15) ;  /* 0x00000000003c8947 */ /* 0x000fea0003800000 */
[----:B------:R-:W-:-:S07]  /*00f0*/  IMAD.WIDE.U32 R4, R8, 0x4, R2 ;  /* 0x0000000408047825 */ /* 0x000fce00078e0002 */
.L_x_18:
[----:B------:R-:W-:Y:S01]  /*0100*/  SHF.R.U32.HI R13, RZ, 0x1, R0 ;  /* 0x00000001ff0d7819 */ /* 0x000fe20000011600 */
[----:B------:R-:W-:Y:S03]  /*0110*/  BSSY.RECONVERGENT B0, `(.L_x_16) ;  /* 0x0000008000007945 */ /* 0x000fe60003800200 */
[----:B------:R-:W-:-:S13]  /*0120*/  ISETP.GE.U32.AND P0, PT, R8, R13, PT ;  /* 0x0000000d0800720c */ /* 0x000fda0003f06070 */
[----:B-1----:R-:W-:Y:S05]  /*0130*/  @P0 BRA `(.L_x_17) ;  /* 0x0000000000140947 */ /* 0x002fea0003800000 */
[----:B------:R-:W-:Y:S01]  /*0140*/  IMAD.WIDE.U32 R6, R13, 0x4, R4 ;  /* 0x000000040d067825 */ /* 0x000fe200078e0004 */
[----:B0-----:R-:W2:Y:S05]  /*0150*/  LDG.E R9, desc[UR4][R4.64] ;  /* 0x0000000404097981 */ /* 0x001eaa000c1e1900 */
[----:B------:R-:W2:Y:S02]  /*0160*/  LDG.E R6, desc[UR4][R6.64] ;  /* 0x0000000406067981 */ /* 0x000ea4000c1e1900 */
[----:B--2---:R-:W-:-:S05]  /*0170*/  FADD R9, R6, R9 ;  /* 0x0000000906097221 */ /* 0x004fca0000000000 */
[----:B------:R1:W-:Y:S02]  /*0180*/  STG.E desc[UR4][R4.64], R9 ;  /* 0x0000000904007986 */ /* 0x0003e4000c101904 */
.L_x_17:
[----:B0-----:R-:W-:Y:S05]  /*0190*/  BSYNC.RECONVERGENT B0 ;  /* 0x0000000000007941 */ /* 0x001fea0003800200 */
.L_x_16:
[----:B------:R-:W-:Y:S01]  /*01a0*/  BAR.SYNC.DEFER_BLOCKING 0x0 ;  /* 0x0000000000007b1d */ /* 0x000fe20000010000 */
[----:B------:R-:W-:Y:S02]  /*01b0*/  ISETP.GT.U32.AND P0, PT, R0, 0x3, PT ;  /* 0x000000030000780c */ /* 0x000fe40003f04070 */
[----:B------:R-:W-:-:S11]  /*01c0*/  MOV R0, R13 ;  /* 0x0000000d00007202 */ /* 0x000fd60000000f00 */
[----:B------:R-:W-:Y:S05]  /*01d0*/  @P0 BRA `(.L_x_18) ;  /* 0xfffffffc00c80947 */ /* 0x000fea000383ffff */
.L_x_15:
[----:B------:R-:W-:-:S13]  /*01e0*/  ISETP.NE.AND P0, PT, R8, RZ, PT ;  /* 0x000000ff0800720c */ /* 0x000fda0003f05270 */
[----:B0-----:R-:W-:Y:S05]  /*01f0*/  @P0 EXIT ;  /* 0x000000000000094d */ /* 0x001fea0003800000 */
[----:B------:R-:W2:Y:S01]  /*0200*/  LDG.E R3, desc[UR4][R2.64] ;  /* 0x0000000402037981 */ /* 0x000ea2000c1e1900 */
[----:B-1----:R-:W0:Y:S02]  /*0210*/  LDC.64 R4, c[0x0][0x388] ;  /* 0x0000e200ff047b82 */ /* 0x002e240000000a00 */
[----:B0-----:R-:W-:-:S05]  /*0220*/  IMAD.WIDE.U32 R4, R11, 0x4, R4 ;  /* 0x000000040b047825 */ /* 0x001fca00078e0004 */
[----:B--2---:R-:W-:Y:S01]  /*0230*/  STG.E desc[UR4][R4.64], R3 ;  /* 0x0000000304007986 */ /* 0x004fe2000c101904 */
[----:B------:R-:W-:Y:S05]  /*0240*/  EXIT ;  /* 0x000000000000794d */ /* 0x000fea0003800000 */
.L_x_19:
        /* <DEDUP_REMOVED lines=11> */
.L_x_27:


//--------------------- .text._Z16reduceNeighboredPfS_i --------------------------
	.section	.text._Z16reduceNeighboredPfS_i,"ax",@progbits
	.align	128
        .global         _Z16reduceNeighboredPfS_i
        .type           _Z16reduceNeighboredPfS_i,@function
        .size           _Z16reduceNeighboredPfS_i,(.L_x_28 - _Z16reduceNeighboredPfS_i)
        .other          _Z16reduceNeighboredPfS_i,@"STO_CUDA_ENTRY STV_DEFAULT"
_Z16reduceNeighboredPfS_i:
.text._Z16reduceNeighboredPfS_i:
        /* <DEDUP_REMOVED lines=8> */
[----:B---3--:R-:W-:-:S13]  /*0080*/  ISETP.GE.U32.AND P0, PT, R0, UR5, PT ;  /* 0x0000000500007c0c */ /* 0x008fda000bf06070 */
[----:B-1----:R-:W-:Y:S05]  /*0090*/  @P0 EXIT ;  /* 0x000000000000094d */ /* 0x002fea0003800000 */
[----:B------:R-:W-:Y:S01]  /*00a0*/  UISETP.GE.U32.AND UP0, UPT, UR4, 0x2, UPT ;  /* 0x000000020400788c */ /* 0x000fe2000bf06070 */
[----:B------:R-:W-:Y:S01]  /*00b0*/  IMAD.WIDE.U32 R2, R5, 0x4, R2 ;  /* 0x0000000405027825 */ /* 0x000fe200078e0002 */
[----:B------:R-:W0:Y:S07]  /*00c0*/  LDCU.64 UR6, c[0x0][0x358] ;  /* 0x00006b00ff0677ac */ /* 0x000e2e0008000a00 */
[----:B------:R-:W-:Y:S05]  /*00d0*/  BRA.U !UP0, `(.L_x_20) ;  /* 0x0000000108447547 */ /* 0x000fea000b800000 */
[----:B------:R-:W-:Y:S02]  /*00e0*/  HFMA2 R7, -RZ, RZ, 0, 5.9604644775390625e-08 ;  /* 0x00000001ff077431 */ /* 0x000fe400000001ff */
[----:B------:R-:W-:-:S07]  /*00f0*/  IMAD.WIDE.U32 R4, R11, 0x4, R2 ;  /* 0x000000040b047825 */ /* 0x000fce00078e0002 */
.L_x_23:
[----:B------:R-:W-:Y:S01]  /*0100*/  SHF.L.U32 R8, R7, 0x1, RZ ;  /* 0x0000000107087819 */ /* 0x000fe200000006ff */
[----:B------:R-:W-:Y:S03]  /*0110*/  BSSY.RECONVERGENT B0, `(.L_x_21) ;  /* 0x0000009000007945 */ /* 0x000fe60003800200 */
[----:B------:R-:W-:-:S04]  /*0120*/  IADD3 R0, PT, PT, R8, -0x1, RZ ;  /* 0xffffffff08007810 */ /* 0x000fc80007ffe0ff */
[----:B------:R-:W-:-:S13]  /*0130*/  LOP3.LUT P0, RZ, R0, R11, RZ, 0xc0, !PT ;  /* 0x0000000b00ff7212 */ /* 0x000fda000780c0ff */
[----:B-1----:R-:W-:Y:S05]  /*0140*/  @P0 BRA `(.L_x_22) ;  /* 0x0000000000140947 */ /* 0x002fea0003800000 */
[----:B------:R-:W-:Y:S01]  /*0150*/  IMAD.WIDE R6, R7, 0x4, R4 ;  /* 0x0000000407067825 */ /* 0x000fe200078e0204 */
[----:B0-----:R-:W2:Y:S05]  /*0160*/  LDG.E R9, desc[UR6][R4.64] ;  /* 0x0000000604097981 */ /* 0x001eaa000c1e1900 */
[----:B------:R-:W2:Y:S02]  /*0170*/  LDG.E R6, desc[UR6][R6.64] ;  /* 0x0000000606067981 */ /* 0x000ea4000c1e1900 */
[----:B--2---:R-:W-:-:S05]  /*0180*/  FADD R9, R6, R9 ;  /* 0x0000000906097221 */ /* 0x004fca0000000000 */
[----:B------:R1:W-:Y:S02]  /*0190*/  STG.E desc[UR6][R4.64], R9 ;  /* 0x0000000904007986 */ /* 0x0003e4000c101906 */
.L_x_22:
[----:B0-----:R-:W-:Y:S05]  /*01a0*/  BSYNC.RECONVERGENT B0 ;  /* 0x0000000000007941 */ /* 0x001fea0003800200 */
.L_x_21:
[----:B------:R-:W-:Y:S01]  /*01b0*/  BAR.SYNC.DEFER_BLOCKING 0x0 ;  /* 0x0000000000007b1d */ /* 0x000fe20000010000 */
[----:B------:R-:W-:Y:S02]  /*01c0*/  ISETP.GE.U32.AND P0, PT, R8, UR4, PT ;  /* 0x0000000408007c0c */ /* 0x000fe4000bf06070 */
[----:B------:R-:W-:-:S11]  /*01d0*/  MOV R7, R8 ;  /* 0x0000000800077202 */ /* 0x000fd60000000f00 */
[----:B------:R-:W-:Y:S05]  /*01e0*/  @!P0 BRA `(.L_x_23) ;  /* 0xfffffffc00c48947 */ /* 0x000fea000383ffff */
.L_x_20:
[----:B------:R-:W-:-:S13]  /*01f0*/  ISETP.NE.AND P0, PT, R11, RZ, PT ;  /* 0x000000ff0b00720c */ /* 0x000fda0003f05270 */
[----:B0-----:R-:W-:Y:S05]  /*0200*/  @P0 EXIT ;  /* 0x000000000000094d */ /* 0x001fea0003800000 */
[----:B------:R-:W2:Y:S01]  /*0210*/  LDG.E R3, desc[UR6][R2.64] ;  /* 0x0000000602037981 */ /* 0x000ea2000c1e1900 */
[----:B-1----:R-:W0:Y:S02]  /*0220*/  LDC.64 R4, c[0x0][0x388] ;  /* 0x0000e200ff047b82 */ /* 0x002e240000000a00 */
[----:B0-----:R-:W-:-:S05]  /*0230*/  IMAD.WIDE.U32 R4, R13, 0x4, R4 ;  /* 0x000000040d047825 */ /* 0x001fca00078e0004 */
[----:B--2---:R-:W-:Y:S01]  /*0240*/  STG.E desc[UR6][R4.64], R3 ;  /* 0x0000000304007986 */ /* 0x004fe2000c101906 */
[----:B------:R-:W-:Y:S05]  /*0250*/  EXIT ;  /* 0x000000000000794d */ /* 0x000fea0003800000 */
.L_x_24:
        /* <DEDUP_REMOVED lines=10> */
.L_x_28:


//--------------------- .nv.global.init           --------------------------
	.section	.nv.global.init,"aw",@progbits
.nv.global.init:
	.type		$str,@object
	.size		$str,(.L_0 - $str)
$str:
        /*0000*/ 	.byte	0x55, 0x6e, 0x72, 0x6f, 0x6c, 0x6c, 0x69, 0x6e, 0x67, 0x20, 0x38, 0x3a, 0x20, 0x74, 0x69, 0x64
        /*0010*/ 	.byte	0x3d, 0x25, 0x64, 0x20, 0x69, 0x64, 0x61, 0x74, 0x61, 0x5b, 0x74, 0x69, 0x64, 0x5d, 0x3d, 0x25
        /*0020*/ 	.byte	0x66, 0x0a, 0x00
.L_0:


//--------------------- .nv.shared.reserved.0     --------------------------
	.section	.nv.shared.reserved.0,"aw",@nobits
	.weak		__nv_reservedSMEM_offset_0_alias
	.size		__nv_reservedSMEM_offset_0_alias, 0, 64
	.other		__nv_reservedSMEM_offset_0_alias,@"STO_CUDA_RESERVED_SHARED STV_DEFAULT"
__nv_reservedSMEM_offset_0_alias:
	.zero		0
	.zero		64


//--------------------- .nv.constant0._Z17reduceUnrolling16PfS_i --------------------------
	.section	.nv.constant0._Z17reduceUnrolling16PfS_i,"a",@progbits
	.sectionflags	@""
	.align	4
.nv.constant0._Z17reduceUnrolling16PfS_i:
	.zero		916


//--------------------- .nv.constant0._Z30reduceUnrolling8UnrollLastWarpPfS_i --------------------------
	.section	.nv.constant0._Z30reduceUnrolling8UnrollLastWarpPfS_i,"a",@progbits
	.sectionflags	@""
	.align	4
.nv.constant0._Z30reduceUnrolling8UnrollLastWarpPfS_i:
	.zero		916


//--------------------- .nv.constant0._Z27reduceNeighboredInterleavedPfS_i --------------------------
	.section	.nv.constant0._Z27reduceNeighboredInterleavedPfS_i,"a",@progbits
	.sectionflags	@""
	.align	4
.nv.constant0._Z27reduceNeighboredInterleavedPfS_i:
	.zero		916


//--------------------- .nv.constant0._Z16reduceNeighboredPfS_i --------------------------
	.section	.nv.constant0._Z16reduceNeighboredPfS_i,"a",@progbits
	.sectionflags	@""
	.align	4
.nv.constant0._Z16reduceNeighboredPfS_i:
	.zero		916


//--------------------- SYMBOLS --------------------------

	.type		.nv.reservedSmem.offset0,@object
	.size		.nv.reservedSmem.offset0,0x4
	.type		vprintf,@function
